// auto-generated by cutlass_sweep.gemm — config: {"arch": "sm_100", "cluster_m": 1, "cluster_n": 8, "dtype": "fp16", "dtype_b": "fp16", "layout": "nn", "stages": 0, "tile_k": 64, "tile_m": 128, "tile_n": 128}
#include "cutlass/cutlass.h"
#include "cutlass/gemm/collective/collective_builder.hpp"
#include "cutlass/gemm/device/gemm_universal_adapter.h"
#include "cutlass/gemm/kernel/gemm_universal.hpp"
#include "cutlass/epilogue/collective/collective_builder.hpp"

using ElemA = cutlass::half_t;
using ElemB = cutlass::half_t;
using ElemCD = cutlass::half_t;
using Acc  = float;
using TileShape    = cute::Shape<cute::_128, cute::_128, cute::_64>;
using ClusterShape = cute::Shape<cute::_1, cute::_8, cute::_1>;

using CollectiveEpilogue = typename cutlass::epilogue::collective::CollectiveBuilder<
    cutlass::arch::Sm100, cutlass::arch::OpClassTensorOp,
    TileShape, ClusterShape,
    cutlass::epilogue::collective::EpilogueTileAuto,
    Acc, Acc,
    ElemCD, cutlass::layout::RowMajor, 128 / cutlass::sizeof_bits<ElemCD>::value,
    ElemCD, cutlass::layout::RowMajor, 128 / cutlass::sizeof_bits<ElemCD>::value,
    cutlass::epilogue::collective::EpilogueScheduleAuto
  >::CollectiveOp;

using CollectiveMainloop = typename cutlass::gemm::collective::CollectiveBuilder<
    cutlass::arch::Sm100, cutlass::arch::OpClassTensorOp,
    ElemA, cutlass::layout::RowMajor, 128 / cutlass::sizeof_bits<ElemA>::value,
    ElemB, cutlass::layout::RowMajor, 128 / cutlass::sizeof_bits<ElemB>::value,
    Acc,
    TileShape, ClusterShape,
    cutlass::gemm::collective::StageCountAutoCarveout<static_cast<int>(sizeof(typename CollectiveEpilogue::SharedStorage))>,
    cutlass::gemm::collective::KernelScheduleAuto
  >::CollectiveOp;

using GemmKernel = cutlass::gemm::kernel::GemmUniversal<
    cute::Shape<int,int,int,int>,
    CollectiveMainloop,
    CollectiveEpilogue
>;
using Gemm = cutlass::gemm::device::GemmUniversalAdapter<GemmKernel>;

// Force the device kernel symbol into the cubin without needing a host main.
auto* _anchor = &cutlass::device_kernel<GemmKernel>;


// ===== COMPILED SASS (sm_100a) =====

	.target	sm_100a

	.elftype	@"ET_EXEC"


//--------------------- .note.nv.tkinfo           --------------------------
	.section	.note.nv.tkinfo,"",@"SHT_NOTE"
	.sectionflags	@"SHF_NOTE_NV_TKINFO"
	.tkinfo
        /*0018*/ 	.word	0x00000002
        /*0030*/ 	.string	""
        /*0030*/ 	.string	"ptxas"
        /*0030*/ 	.string	"Cuda compilation tools, release 13.0, V13.0.88"
        /*0030*/ 	.string	"Build cuda_13.0.r13.0/compiler.36424714_0"
        /*0030*/ 	.string	"-arch sm_100a -m 64 "



//--------------------- .note.nv.cuinfo           --------------------------
	.section	.note.nv.cuinfo,"",@"SHT_NOTE"
	.sectionflags	@"SHF_NOTE_NV_CUINFO"
        /*0018*/ 	.short	0x0002
        /*001a*/ 	.short	0x0064
        /*001c*/ 	.short	0x0082
	.zero		2


//--------------------- .nv.info                  --------------------------
	.section	.nv.info,"",@"SHT_CUDA_INFO"
	.align	4


	//----- nvinfo : EIATTR_REGCOUNT
	.align		4
        /*0000*/ 	.byte	0x04, 0x2f
        /*0002*/ 	.short	(.L_19 - .L_18)
	.align		4
.L_18:
        /*0004*/ 	.word	index@(_ZN7cutlass13device_kernelINS_4gemm6kernel13GemmUniversalIN4cute5tupleIJiiiiEEENS1_10collective13CollectiveMmaINS1_35MainloopSm100TmaUmmaWarpSpecializedILi6ELi2ELi4ENS5_IJNS4_1CILi1EEENSA_ILi8EEESB_EEEEENS5_IJNSA_ILi128EEESF_NSA_ILi64EEEEEENS_6half_tENS5_IJlSB_lEEESI_NS5_IJSB_llEEENS4_8TiledMMAINS4_8MMA_AtomIJNS4_20SM100_MMA_F16BF16_SSISI_SI_fLi128ELi128ELNS4_4UMMA5MajorE0ELSP_1ELNSO_7ScaleInE0ELSQ_0EEEEEENS4_6LayoutINS5_IJSB_SB_SB_EEENS5_IJNSA_ILi0EEESV_SV_EEEEENS5_IJNS4_10UnderscoreESY_SY_EEEEENS4_23SM90_TMA_LOAD_MULTICASTENS4_14ComposedLayoutINS4_7SwizzleILi3ELi4ELi3EEENS4_18smem_ptr_flag_bitsILi16EEENST_INS5_IJSC_SG_EEENS5_IJSG_SB_EEEEEEEvNS4_8identityENS4_13SM90_TMA_LOADENS12_IS14_S16_NST_INS5_IJSG_SC_EEENS5_IJSB_SG_EEEEEEEvS1B_EENS_8epilogue10collective18CollectiveEpilogueINS1I_23Sm100TmaWarpSpecializedILi4ELi2ELi32ELb1ELb0EEEJSH_NS5_IJNST_ISF_SB_EENST_INSA_ILi32EEESB_EEEEESI_SJ_SI_SJ_NS1I_6fusion15FusionCallbacksIS1M_NS1R_17LinearCombinationISI_fSI_fLNS_15FloatRoundStyleE2EEESH_S1Q_JEEENS4_5SM1004TMEM4LOAD26SM100_TMEM_LOAD_32dp32b32xES1C_NS12_INS13_ILi2ELi4ELi3EEES16_NST_INS5_IJSC_S1O_EEENS5_IJS1O_SB_EEEEEEENS4_39AutoVectorizingCopyWithAssumedAlignmentILi128EEENS4_14SM90_TMA_STOREES25_S27_S27_EEEvvEEEEvNT_6ParamsE)
        /*0008*/ 	.word	0x00000076


	//----- nvinfo : EIATTR_FRAME_SIZE
	.align		4
.L_19:
        /*000c*/ 	.byte	0x04, 0x11
        /*000e*/ 	.short	(.L_21 - .L_20)
	.align		4
.L_20:
        /*0010*/ 	.word	index@($__internal_2_$__cuda_sm10x_tcgen05_guardrail_trap_unallocated_columns_being_dealloced)
        /*0014*/ 	.word	0x00000000


	//----- nvinfo : EIATTR_FRAME_SIZE
	.align		4
.L_21:
        /*0018*/ 	.byte	0x04, 0x11
        /*001a*/ 	.short	(.L_23 - .L_22)
	.align		4
.L_22:
        /*001c*/ 	.word	index@($__internal_1_$__cuda_sm10x_tcgen05_guardrail_trap_phase_invalid_during_alloc)
        /*0020*/ 	.word	0x00000000


	//----- nvinfo : EIATTR_FRAME_SIZE
	.align		4
.L_23:
        /*0024*/ 	.byte	0x04, 0x11
        /*0026*/ 	.short	(.L_25 - .L_24)
	.align		4
.L_24:
        /*0028*/ 	.word	index@($__internal_0_$__cuda_sm10x_tcgen05_guardrail_trap_col_being_dealloced_not_returned_by_alloc)
        /*002c*/ 	.word	0x00000000


	//----- nvinfo : EIATTR_FRAME_SIZE
	.align		4
.L_25:
        /*0030*/ 	.byte	0x04, 0x11
        /*0032*/ 	.short	(.L_27 - .L_26)
	.align		4
.L_26:
        /*0034*/ 	.word	index@(_ZN7cutlass13device_kernelINS_4gemm6kernel13GemmUniversalIN4cute5tupleIJiiiiEEENS1_10collective13CollectiveMmaINS1_35MainloopSm100TmaUmmaWarpSpecializedILi6ELi2ELi4ENS5_IJNS4_1CILi1EEENSA_ILi8EEESB_EEEEENS5_IJNSA_ILi128EEESF_NSA_ILi64EEEEEENS_6half_tENS5_IJlSB_lEEESI_NS5_IJSB_llEEENS4_8TiledMMAINS4_8MMA_AtomIJNS4_20SM100_MMA_F16BF16_SSISI_SI_fLi128ELi128ELNS4_4UMMA5MajorE0ELSP_1ELNSO_7ScaleInE0ELSQ_0EEEEEENS4_6LayoutINS5_IJSB_SB_SB_EEENS5_IJNSA_ILi0EEESV_SV_EEEEENS5_IJNS4_10UnderscoreESY_SY_EEEEENS4_23SM90_TMA_LOAD_MULTICASTENS4_14ComposedLayoutINS4_7SwizzleILi3ELi4ELi3EEENS4_18smem_ptr_flag_bitsILi16EEENST_INS5_IJSC_SG_EEENS5_IJSG_SB_EEEEEEEvNS4_8identityENS4_13SM90_TMA_LOADENS12_IS14_S16_NST_INS5_IJSG_SC_EEENS5_IJSB_SG_EEEEEEEvS1B_EENS_8epilogue10collective18CollectiveEpilogueINS1I_23Sm100TmaWarpSpecializedILi4ELi2ELi32ELb1ELb0EEEJSH_NS5_IJNST_ISF_SB_EENST_INSA_ILi32EEESB_EEEEESI_SJ_SI_SJ_NS1I_6fusion15FusionCallbacksIS1M_NS1R_17LinearCombinationISI_fSI_fLNS_15FloatRoundStyleE2EEESH_S1Q_JEEENS4_5SM1004TMEM4LOAD26SM100_TMEM_LOAD_32dp32b32xES1C_NS12_INS13_ILi2ELi4ELi3EEES16_NST_INS5_IJSC_S1O_EEENS5_IJS1O_SB_EEEEEEENS4_39AutoVectorizingCopyWithAssumedAlignmentILi128EEENS4_14SM90_TMA_STOREES25_S27_S27_EEEvvEEEEvNT_6ParamsE)
        /*0038*/ 	.word	0x00000000


	//----- nvinfo : EIATTR_MIN_STACK_SIZE
	.align		4
.L_27:
        /*003c*/ 	.byte	0x04, 0x12
        /*003e*/ 	.short	(.L_29 - .L_28)
	.align		4
.L_28:
        /*0040*/ 	.word	index@(_ZN7cutlass13device_kernelINS_4gemm6kernel13GemmUniversalIN4cute5tupleIJiiiiEEENS1_10collective13CollectiveMmaINS1_35MainloopSm100TmaUmmaWarpSpecializedILi6ELi2ELi4ENS5_IJNS4_1CILi1EEENSA_ILi8EEESB_EEEEENS5_IJNSA_ILi128EEESF_NSA_ILi64EEEEEENS_6half_tENS5_IJlSB_lEEESI_NS5_IJSB_llEEENS4_8TiledMMAINS4_8MMA_AtomIJNS4_20SM100_MMA_F16BF16_SSISI_SI_fLi128ELi128ELNS4_4UMMA5MajorE0ELSP_1ELNSO_7ScaleInE0ELSQ_0EEEEEENS4_6LayoutINS5_IJSB_SB_SB_EEENS5_IJNSA_ILi0EEESV_SV_EEEEENS5_IJNS4_10UnderscoreESY_SY_EEEEENS4_23SM90_TMA_LOAD_MULTICASTENS4_14ComposedLayoutINS4_7SwizzleILi3ELi4ELi3EEENS4_18smem_ptr_flag_bitsILi16EEENST_INS5_IJSC_SG_EEENS5_IJSG_SB_EEEEEEEvNS4_8identityENS4_13SM90_TMA_LOADENS12_IS14_S16_NST_INS5_IJSG_SC_EEENS5_IJSB_SG_EEEEEEEvS1B_EENS_8epilogue10collective18CollectiveEpilogueINS1I_23Sm100TmaWarpSpecializedILi4ELi2ELi32ELb1ELb0EEEJSH_NS5_IJNST_ISF_SB_EENST_INSA_ILi32EEESB_EEEEESI_SJ_SI_SJ_NS1I_6fusion15FusionCallbacksIS1M_NS1R_17LinearCombinationISI_fSI_fLNS_15FloatRoundStyleE2EEESH_S1Q_JEEENS4_5SM1004TMEM4LOAD26SM100_TMEM_LOAD_32dp32b32xES1C_NS12_INS13_ILi2ELi4ELi3EEES16_NST_INS5_IJSC_S1O_EEENS5_IJS1O_SB_EEEEEEENS4_39AutoVectorizingCopyWithAssumedAlignmentILi128EEENS4_14SM90_TMA_STOREES25_S27_S27_EEEvvEEEEvNT_6ParamsE)
        /*0044*/ 	.word	0x00000000
.L_29:


//--------------------- .nv.compat                --------------------------
	.section	.nv.compat,"",@"SHT_CUDA_COMPAT_INFO"
	.align	4
        /*0000*/ 	.byte	0x02, 0x09, 0x01, 0x00, 0x02, 0x02, 0x02, 0x00, 0x02, 0x05, 0x05, 0x00, 0x03, 0x07, 0x01, 0x01
        /*0010*/ 	.byte	0x02, 0x03, 0x01, 0x00, 0x02, 0x06, 0x01, 0x00, 0x04, 0x0b, 0x08, 0x00, 0x09, 0x00, 0x00, 0x00
        /*0020*/ 	.byte	0x00, 0x00, 0x00, 0x00


//--------------------- .nv.info._ZN7cutlass13device_kernelINS_4gemm6kernel13GemmUniversalIN4cute5tupleIJiiiiEEENS1_10collective13CollectiveMmaINS1_35MainloopSm100TmaUmmaWarpSpecializedILi6ELi2ELi4ENS5_IJNS4_1CILi1EEENSA_ILi8EEESB_EEEEENS5_IJNSA_ILi128EEESF_NSA_ILi64EEEEEENS_6half_tENS5_IJlSB_lEEESI_NS5_IJSB_llEEENS4_8TiledMMAINS4_8MMA_AtomIJNS4_20SM100_MMA_F16BF16_SSISI_SI_fLi128ELi128ELNS4_4UMMA5MajorE0ELSP_1ELNSO_7ScaleInE0ELSQ_0EEEEEENS4_6LayoutINS5_IJSB_SB_SB_EEENS5_IJNSA_ILi0EEESV_SV_EEEEENS5_IJNS4_10UnderscoreESY_SY_EEEEENS4_23SM90_TMA_LOAD_MULTICASTENS4_14ComposedLayoutINS4_7SwizzleILi3ELi4ELi3EEENS4_18smem_ptr_flag_bitsILi16EEENST_INS5_IJSC_SG_EEENS5_IJSG_SB_EEEEEEEvNS4_8identityENS4_13SM90_TMA_LOADENS12_IS14_S16_NST_INS5_IJSG_SC_EEENS5_IJSB_SG_EEEEEEEvS1B_EENS_8epilogue10collective18CollectiveEpilogueINS1I_23Sm100TmaWarpSpecializedILi4ELi2ELi32ELb1ELb0EEEJSH_NS5_IJNST_ISF_SB_EENST_INSA_ILi32EEESB_EEEEESI_SJ_SI_SJ_NS1I_6fusion15FusionCallbacksIS1M_NS1R_17LinearCombinationISI_fSI_fLNS_15FloatRoundStyleE2EEESH_S1Q_JEEENS4_5SM1004TMEM4LOAD26SM100_TMEM_LOAD_32dp32b32xES1C_NS12_INS13_ILi2ELi4ELi3EEES16_NST_INS5_IJSC_S1O_EEENS5_IJS1O_SB_EEEEEEENS4_39AutoVectorizingCopyWithAssumedAlignmentILi128EEENS4_14SM90_TMA_STOREES25_S27_S27_EEEvvEEEEvNT_6ParamsE --------------------------
	.section	.nv.info._ZN7cutlass13device_kernelINS_4gemm6kernel13GemmUniversalIN4cute5tupleIJiiiiEEENS1_10collective13CollectiveMmaINS1_35MainloopSm100TmaUmmaWarpSpecializedILi6ELi2ELi4ENS5_IJNS4_1CILi1EEENSA_ILi8EEESB_EEEEENS5_IJNSA_ILi128EEESF_NSA_ILi64EEEEEENS_6half_tENS5_IJlSB_lEEESI_NS5_IJSB_llEEENS4_8TiledMMAINS4_8MMA_AtomIJNS4_20SM100_MMA_F16BF16_SSISI_SI_fLi128ELi128ELNS4_4UMMA5MajorE0ELSP_1ELNSO_7ScaleInE0ELSQ_0EEEEEENS4_6LayoutINS5_IJSB_SB_SB_EEENS5_IJNSA_ILi0EEESV_SV_EEEEENS5_IJNS4_10UnderscoreESY_SY_EEEEENS4_23SM90_TMA_LOAD_MULTICASTENS4_14ComposedLayoutINS4_7SwizzleILi3ELi4ELi3EEENS4_18smem_ptr_flag_bitsILi16EEENST_INS5_IJSC_SG_EEENS5_IJSG_SB_EEEEEEEvNS4_8identityENS4_13SM90_TMA_LOADENS12_IS14_S16_NST_INS5_IJSG_SC_EEENS5_IJSB_SG_EEEEEEEvS1B_EENS_8epilogue10collective18CollectiveEpilogueINS1I_23Sm100TmaWarpSpecializedILi4ELi2ELi32ELb1ELb0EEEJSH_NS5_IJNST_ISF_SB_EENST_INSA_ILi32EEESB_EEEEESI_SJ_SI_SJ_NS1I_6fusion15FusionCallbacksIS1M_NS1R_17LinearCombinationISI_fSI_fLNS_15FloatRoundStyleE2EEESH_S1Q_JEEENS4_5SM1004TMEM4LOAD26SM100_TMEM_LOAD_32dp32b32xES1C_NS12_INS13_ILi2ELi4ELi3EEES16_NST_INS5_IJSC_S1O_EEENS5_IJS1O_SB_EEEEEEENS4_39AutoVectorizingCopyWithAssumedAlignmentILi128EEENS4_14SM90_TMA_STOREES25_S27_S27_EEEvvEEEEvNT_6ParamsE,"",@"SHT_CUDA_INFO"
	.sectionflags	@""
	.align	4


	//----- nvinfo : EIATTR_CUDA_API_VERSION
	.align		4
        /*0000*/ 	.byte	0x04, 0x37
        /*0002*/ 	.short	(.L_31 - .L_30)
.L_30:
        /*0004*/ 	.word	0x00000082


	//----- nvinfo : EIATTR_KPARAM_INFO
	.align		4
.L_31:
        /*0008*/ 	.byte	0x04, 0x17
        /*000a*/ 	.short	(.L_33 - .L_32)
.L_32:
        /*000c*/ 	.word	0x00000000
        /*0010*/ 	.short	0x0000
        /*0012*/ 	.short	0x0000
        /*0014*/ 	.byte	0x00, 0xf0, 0x01, 0x20


	//----- nvinfo : EIATTR_AT_ENTRY_FRAGMENTS
	.align		4
.L_33:
        /*0018*/ 	.byte	0x04, 0x4f
        /*001a*/ 	.short	(.L_35 - .L_34)


	//   ....[0]....
.L_34:
        /*001c*/ 	.word	0x00000006


	//----- nvinfo : EIATTR_RESERVED_SMEM_USED
	.align		4
.L_35:
        /*0020*/ 	.byte	0x01, 0x41
	.zero		2


	//----- nvinfo : EIATTR_SPARSE_MMA_MASK
	.align		4
        /*0024*/ 	.byte	0x03, 0x50
        /*0026*/ 	.short	0x0000


	//----- nvinfo : EIATTR_TCGEN05_1CTA_USED
	.align		4
        /*0028*/ 	.byte	0x01, 0x51
	.zero		2


	//----- nvinfo : EIATTR_MAXREG_COUNT
	.align		4
        /*002c*/ 	.byte	0x03, 0x1b
        /*002e*/ 	.short	0x00ff


	//----- nvinfo : EIATTR_NUM_BARRIERS
	.align		4
        /*0030*/ 	.byte	0x02, 0x4c
        /*0032*/ 	.byte	0x07
	.zero		1


	//----- nvinfo : EIATTR_EXTERNS
	.align		4
        /*0034*/ 	.byte	0x04, 0x0f
        /*0036*/ 	.short	(.L_37 - .L_36)


	//   ....[0]....
	.align		4
.L_36:
        /*0038*/ 	.word	index@(__assertfail)


	//----- nvinfo : EIATTR_MERCURY_ISA_VERSION
	.align		4
.L_37:
        /*003c*/ 	.byte	0x03, 0x5f
        /*003e*/ 	.short	0x0101


	//----- nvinfo : EIATTR_INT_WARP_WIDE_INSTR_OFFSETS
	.align		4
        /*0040*/ 	.byte	0x04, 0x31
        /*0042*/ 	.short	(.L_39 - .L_38)


	//   ....[0]....
.L_38:
        /*0044*/ 	.word	0x00004000


	//   ....[1]....
        /*0048*/ 	.word	0x00004020


	//   ....[2]....
        /*004c*/ 	.word	0x00004050


	//   ....[3]....
        /*0050*/ 	.word	0x00004b90


	//   ....[4]....
        /*0054*/ 	.word	0x00004c00


	//   ....[5]....
        /*0058*/ 	.word	0x00004ce0


	//   ....[6]....
        /*005c*/ 	.word	0x00004d60


	//   ....[7]....
        /*0060*/ 	.word	0x00004e60


	//   ....[8]....
        /*0064*/ 	.word	0x00004ee0


	//   ....[9]....
        /*0068*/ 	.word	0x00004fd0


	//   ....[10]....
        /*006c*/ 	.word	0x00005080


	//----- nvinfo : EIATTR_COOP_GROUP_MASK_REGIDS
	.align		4
.L_39:
        /*0070*/ 	.byte	0x04, 0x29
        /*0072*/ 	.short	(.L_41 - .L_40)


	//   ....[0]....
.L_40:
        /*0074*/ 	.word	0xffffffff


	//   ....[1]....
        /*0078*/ 	.word	0xffffffff


	//   ....[2]....
        /*007c*/ 	.word	0xffffffff


	//   ....[3]....
        /*0080*/ 	.word	0xffffffff


	//   ....[4]....
        /*0084*/ 	.word	0xffffffff


	//   ....[5]....
        /*0088*/ 	.word	0xffffffff


	//   ....[6]....
        /*008c*/ 	.word	0xffffffff


	//   ....[7]....
        /*0090*/ 	.word	0xffffffff


	//   ....[8]....
        /*0094*/ 	.word	0xffffffff


	//   ....[9]....
        /*0098*/ 	.word	0xffffffff


	//   ....[10]....
        /*009c*/ 	.word	0xffffffff


	//   ....[11]....
        /*00a0*/ 	.word	0xffffffff


	//   ....[12]....
        /*00a4*/ 	.word	0xffffffff


	//   ....[13]....
        /*00a8*/ 	.word	0xffffffff


	//----- nvinfo : EIATTR_COOP_GROUP_INSTR_OFFSETS
	.align		4
.L_41:
        /*00ac*/ 	.byte	0x04, 0x28
        /*00ae*/ 	.short	(.L_43 - .L_42)


	//   ....[0]....
.L_42:
        /*00b0*/ 	.word	0x00000080


	//   ....[1]....
        /*00b4*/ 	.word	0x000004f0


	//   ....[2]....
        /*00b8*/ 	.word	0x000006e0


	//   ....[3]....
        /*00bc*/ 	.word	0x00000880


	//   ....[4]....
        /*00c0*/ 	.word	0x00000980


	//   ....[5]....
        /*00c4*/ 	.word	0x00000af0


	//   ....[6]....
        /*00c8*/ 	.word	0x00000c90


	//   ....[7]....
        /*00cc*/ 	.word	0x00000e40


	//   ....[8]....
        /*00d0*/ 	.word	0x00002280


	//   ....[9]....
        /*00d4*/ 	.word	0x00003250


	//   ....[10]....
        /*00d8*/ 	.word	0x00003460


	//   ....[11]....
        /*00dc*/ 	.word	0x00003490


	//   ....[12]....
        /*00e0*/ 	.word	0x00003ee0


	//   ....[13]....
        /*00e4*/ 	.word	0x00004110


	//----- nvinfo : EIATTR_VRC_CTA_INIT_COUNT
	.align		4
.L_43:
        /*00e8*/ 	.byte	0x02, 0x4a
        /*00ea*/ 	.byte	0x80
	.zero		1


	//----- nvinfo : EIATTR_SYSCALL_OFFSETS
	.align		4
        /*00ec*/ 	.byte	0x04, 0x46
        /*00ee*/ 	.short	(.L_45 - .L_44)


	//   ....[0]....
.L_44:
        /*00f0*/ 	.word	0x00005cd0


	//   ....[1]....
        /*00f4*/ 	.word	0x00005dc0


	//   ....[2]....
        /*00f8*/ 	.word	0x00006590


	//   ....[3]....
        /*00fc*/ 	.word	0x00007210


	//   ....[4]....
        /*0100*/ 	.word	0x00007e70


	//   ....[5]....
        /*0104*/ 	.word	0x00008ad0


	//----- nvinfo : EIATTR_MBARRIER_INSTR_OFFSETS
	.align		4
.L_45:
        /*0108*/ 	.byte	0x04, 0x39
        /*010a*/ 	.short	(.L_47 - .L_46)


	//   ....[0]....
.L_46:
        /*010c*/ 	.word	0x00000610
        /*0110*/ 	.word	0x000000ff
        /*0114*/ 	.word	0x00000000
        /*0118*/ 	.short	0x0100
        /*011a*/ 	.byte	0x04
	.zero		1


	//   ....[1]....
        /*011c*/ 	.word	0x00000620
        /*0120*/ 	.word	0x000000ff
        /*0124*/ 	.word	0x00000030
        /*0128*/ 	.short	0x0100
        /*012a*/ 	.byte	0x04
	.zero		1


	//   ....[2]....
        /*012c*/ 	.word	0x00000630
        /*0130*/ 	.word	0x000000ff
        /*0134*/ 	.word	0x00000008
        /*0138*/ 	.short	0x0100
        /*013a*/ 	.byte	0x04
	.zero		1


	//   ....[3]....
        /*013c*/ 	.word	0x00000640
        /*0140*/ 	.word	0x000000ff
        /*0144*/ 	.word	0x00000038
        /*0148*/ 	.short	0x0100
        /*014a*/ 	.byte	0x04
	.zero		1


	//   ....[4]....
        /*014c*/ 	.word	0x00000650
        /*0150*/ 	.word	0x000000ff
        /*0154*/ 	.word	0x00000010
        /*0158*/ 	.short	0x0100
        /*015a*/ 	.byte	0x04
	.zero		1


	//   ....[5]....
        /*015c*/ 	.word	0x00000660
        /*0160*/ 	.word	0x000000ff
        /*0164*/ 	.word	0x00000040
        /*0168*/ 	.short	0x0100
        /*016a*/ 	.byte	0x04
	.zero		1


	//   ....[6]....
        /*016c*/ 	.word	0x00000670
        /*0170*/ 	.word	0x000000ff
        /*0174*/ 	.word	0x00000018
        /*0178*/ 	.short	0x0100
        /*017a*/ 	.byte	0x04
	.zero		1


	//   ....[7]....
        /*017c*/ 	.word	0x00000680
        /*0180*/ 	.word	0x000000ff
        /*0184*/ 	.word	0x00000048
        /*0188*/ 	.short	0x0100
        /*018a*/ 	.byte	0x04
	.zero		1


	//   ....[8]....
        /*018c*/ 	.word	0x00000690
        /*0190*/ 	.word	0x000000ff
        /*0194*/ 	.word	0x00000020
        /*0198*/ 	.short	0x0100
        /*019a*/ 	.byte	0x04
	.zero		1


	//   ....[9]....
        /*019c*/ 	.word	0x000006a0
        /*01a0*/ 	.word	0x000000ff
        /*01a4*/ 	.word	0x00000050
        /*01a8*/ 	.short	0x0100
        /*01aa*/ 	.byte	0x04
	.zero		1


	//   ....[10]....
        /*01ac*/ 	.word	0x000006b0
        /*01b0*/ 	.word	0x000000ff
        /*01b4*/ 	.word	0x00000028
        /*01b8*/ 	.short	0x0100
        /*01ba*/ 	.byte	0x04
	.zero		1


	//   ....[11]....
        /*01bc*/ 	.word	0x000006c0
        /*01c0*/ 	.word	0x000000ff
        /*01c4*/ 	.word	0x00000058
        /*01c8*/ 	.short	0x0100
        /*01ca*/ 	.byte	0x04
	.zero		1


	//   ....[12]....
        /*01cc*/ 	.word	0x000007f0
        /*01d0*/ 	.word	0x000000ff
        /*01d4*/ 	.word	0x00000060
        /*01d8*/ 	.short	0x0100
        /*01da*/ 	.byte	0x04
	.zero		1


	//   ....[13]....
        /*01dc*/ 	.word	0x00000800
        /*01e0*/ 	.word	0x000000ff
        /*01e4*/ 	.word	0x00000080
        /*01e8*/ 	.short	0x0100
        /*01ea*/ 	.byte	0x04
	.zero		1


	//   ....[14]....
        /*01ec*/ 	.word	0x00000810
        /*01f0*/ 	.word	0x000000ff
        /*01f4*/ 	.word	0x00000068
        /*01f8*/ 	.short	0x0100
        /*01fa*/ 	.byte	0x04
	.zero		1


	//   ....[15]....
        /*01fc*/ 	.word	0x00000820
        /*0200*/ 	.word	0x000000ff
        /*0204*/ 	.word	0x00000088
        /*0208*/ 	.short	0x0100
        /*020a*/ 	.byte	0x04
	.zero		1


	//   ....[16]....
        /*020c*/ 	.word	0x00000830
        /*0210*/ 	.word	0x000000ff
        /*0214*/ 	.word	0x00000070
        /*0218*/ 	.short	0x0100
        /*021a*/ 	.byte	0x04
	.zero		1


	//   ....[17]....
        /*021c*/ 	.word	0x00000840
        /*0220*/ 	.word	0x000000ff
        /*0224*/ 	.word	0x00000090
        /*0228*/ 	.short	0x0100
        /*022a*/ 	.byte	0x04
	.zero		1


	//   ....[18]....
        /*022c*/ 	.word	0x00000850
        /*0230*/ 	.word	0x000000ff
        /*0234*/ 	.word	0x00000078
        /*0238*/ 	.short	0x0100
        /*023a*/ 	.byte	0x04
	.zero		1


	//   ....[19]....
        /*023c*/ 	.word	0x00000860
        /*0240*/ 	.word	0x000000ff
        /*0244*/ 	.word	0x00000098
        /*0248*/ 	.short	0x0100
        /*024a*/ 	.byte	0x04
	.zero		1


	//   ....[20]....
        /*024c*/ 	.word	0x00000950
        /*0250*/ 	.word	0x000000ff
        /*0254*/ 	.word	0x000000a0
        /*0258*/ 	.short	0x0100
        /*025a*/ 	.byte	0x06
	.zero		1


	//   ....[21]....
        /*025c*/ 	.word	0x00000960
        /*0260*/ 	.word	0x000000ff
        /*0264*/ 	.word	0x000000a8
        /*0268*/ 	.short	0x0100
        /*026a*/ 	.byte	0x06
	.zero		1


	//   ....[22]....
        /*026c*/ 	.word	0x00000aa0
        /*0270*/ 	.word	0x000000ff
        /*0274*/ 	.word	0x000000b0
        /*0278*/ 	.short	0x0100
        /*027a*/ 	.byte	0x06
	.zero		1


	//   ....[23]....
        /*027c*/ 	.word	0x00000ab0
        /*0280*/ 	.word	0x000000ff
        /*0284*/ 	.word	0x000000c0
        /*0288*/ 	.short	0x0100
        /*028a*/ 	.byte	0x06
	.zero		1


	//   ....[24]....
        /*028c*/ 	.word	0x00000ac0
        /*0290*/ 	.word	0x000000ff
        /*0294*/ 	.word	0x000000b8
        /*0298*/ 	.short	0x0100
        /*029a*/ 	.byte	0x06
	.zero		1


	//   ....[25]....
        /*029c*/ 	.word	0x00000ad0
        /*02a0*/ 	.word	0x000000ff
        /*02a4*/ 	.word	0x000000c8
        /*02a8*/ 	.short	0x0100
        /*02aa*/ 	.byte	0x06
	.zero		1


	//   ....[26]....
        /*02ac*/ 	.word	0x00000c00
        /*02b0*/ 	.word	0x000000ff
        /*02b4*/ 	.word	0x000000d0
        /*02b8*/ 	.short	0x0100
        /*02ba*/ 	.byte	0x04
	.zero		1


	//   ....[27]....
        /*02bc*/ 	.word	0x00000c10
        /*02c0*/ 	.word	0x000000ff
        /*02c4*/ 	.word	0x000000f0
        /*02c8*/ 	.short	0x0100
        /*02ca*/ 	.byte	0x04
	.zero		1


	//   ....[28]....
        /*02cc*/ 	.word	0x00000c20
        /*02d0*/ 	.word	0x000000ff
        /*02d4*/ 	.word	0x000000d8
        /*02d8*/ 	.short	0x0100
        /*02da*/ 	.byte	0x04
	.zero		1


	//   ....[29]....
        /*02dc*/ 	.word	0x00000c30
        /*02e0*/ 	.word	0x000000ff
        /*02e4*/ 	.word	0x000000f8
        /*02e8*/ 	.short	0x0100
        /*02ea*/ 	.byte	0x04
	.zero		1


	//   ....[30]....
        /*02ec*/ 	.word	0x00000c40
        /*02f0*/ 	.word	0x000000ff
        /*02f4*/ 	.word	0x000000e0
        /*02f8*/ 	.short	0x0100
        /*02fa*/ 	.byte	0x04
	.zero		1


	//   ....[31]....
        /*02fc*/ 	.word	0x00000c50
        /*0300*/ 	.word	0x000000ff
        /*0304*/ 	.word	0x00000100
        /*0308*/ 	.short	0x0100
        /*030a*/ 	.byte	0x04
	.zero		1


	//   ....[32]....
        /*030c*/ 	.word	0x00000c60
        /*0310*/ 	.word	0x000000ff
        /*0314*/ 	.word	0x000000e8
        /*0318*/ 	.short	0x0100
        /*031a*/ 	.byte	0x04
	.zero		1


	//   ....[33]....
        /*031c*/ 	.word	0x00000c70
        /*0320*/ 	.word	0x000000ff
        /*0324*/ 	.word	0x00000108
        /*0328*/ 	.short	0x0100
        /*032a*/ 	.byte	0x04
	.zero		1


	//   ....[34]....
        /*032c*/ 	.word	0x00000d60
        /*0330*/ 	.word	0x000000ff
        /*0334*/ 	.word	0x00000110
        /*0338*/ 	.short	0x0100
        /*033a*/ 	.byte	0x04
	.zero		1


	//   ....[35]....
        /*033c*/ 	.word	0x00000d70
        /*0340*/ 	.word	0x000000ff
        /*0344*/ 	.word	0x00000120
        /*0348*/ 	.short	0x0100
        /*034a*/ 	.byte	0x04
	.zero		1


	//   ....[36]....
        /*034c*/ 	.word	0x00000d80
        /*0350*/ 	.word	0x000000ff
        /*0354*/ 	.word	0x00000118
        /*0358*/ 	.short	0x0100
        /*035a*/ 	.byte	0x04
	.zero		1


	//   ....[37]....
        /*035c*/ 	.word	0x00000d90
        /*0360*/ 	.word	0x000000ff
        /*0364*/ 	.word	0x00000128
        /*0368*/ 	.short	0x0100
        /*036a*/ 	.byte	0x04
	.zero		1


	//   ....[38]....
        /*036c*/ 	.word	0x00001a20
        /*0370*/ 	.word	0x00000003
        /*0374*/ 	.word	0x00000120
        /*0378*/ 	.short	0x010a
        /*037a*/ 	.byte	0xff
	.zero		1


	//   ....[39]....
        /*037c*/ 	.word	0x00001a50
        /*0380*/ 	.word	0x00000003
        /*0384*/ 	.word	0x00000110
        /*0388*/ 	.short	0x0101
        /*038a*/ 	.byte	0xff
	.zero		1


	//   ....[40]....
        /*038c*/ 	.word	0x00001b20
        /*0390*/ 	.word	0x000000ff
        /*0394*/ 	.word	0x00000030
        /*0398*/ 	.short	0x010a
        /*039a*/ 	.byte	0x04
	.zero		1


	//   ....[41]....
        /*039c*/ 	.word	0x00001bb0
        /*03a0*/ 	.word	0x000000ff
        /*03a4*/ 	.word	0x00000030
        /*03a8*/ 	.short	0x010a
        /*03aa*/ 	.byte	0x21
	.zero		1


	//   ....[42]....
        /*03ac*/ 	.word	0x00001d70
        /*03b0*/ 	.word	0x000000ff
        /*03b4*/ 	.word	0x00000030
        /*03b8*/ 	.short	0x010a
        /*03ba*/ 	.byte	0x05
	.zero		1


	//   ....[43]....
        /*03bc*/ 	.word	0x00001ec0
        /*03c0*/ 	.word	0x000000ff
        /*03c4*/ 	.word	0x000000a8
        /*03c8*/ 	.short	0x0101
        /*03ca*/ 	.byte	0x0d
	.zero		1


	//   ....[44]....
        /*03cc*/ 	.word	0x00001ee0
        /*03d0*/ 	.word	0x000000ff
        /*03d4*/ 	.word	0x00000030
        /*03d8*/ 	.short	0x010a
        /*03da*/ 	.byte	0x04
	.zero		1


	//   ....[45]....
        /*03dc*/ 	.word	0x00001f70
        /*03e0*/ 	.word	0x000000ff
        /*03e4*/ 	.word	0x00000030
        /*03e8*/ 	.short	0x010a
        /*03ea*/ 	.byte	0x19
	.zero		1


	//   ....[46]....
        /*03ec*/ 	.word	0x00002110
        /*03f0*/ 	.word	0x000000ff
        /*03f4*/ 	.word	0x00000030
        /*03f8*/ 	.short	0x010a
        /*03fa*/ 	.byte	0x05
	.zero		1


	//   ....[47]....
        /*03fc*/ 	.word	0x000022b0
        /*0400*/ 	.word	0x00000003
        /*0404*/ 	.word	0x000000b0
        /*0408*/ 	.short	0x010a
        /*040a*/ 	.byte	0xff
	.zero		1


	//   ....[48]....
        /*040c*/ 	.word	0x00002400
        /*0410*/ 	.word	0x00000000
        /*0414*/ 	.word	0x00000000
        /*0418*/ 	.short	0x0101
        /*041a*/ 	.byte	0xff
	.zero		1


	//   ....[49]....
        /*041c*/ 	.word	0x000029b0
        /*0420*/ 	.word	0x000000ff
        /*0424*/ 	.word	0x00000000
        /*0428*/ 	.short	0x010a
        /*042a*/ 	.byte	0x04
	.zero		1


	//   ....[50]....
        /*042c*/ 	.word	0x00002a40
        /*0430*/ 	.word	0x000000ff
        /*0434*/ 	.word	0x00000000
        /*0438*/ 	.short	0x010a
        /*043a*/ 	.byte	0x05
	.zero		1


	//   ....[51]....
        /*043c*/ 	.word	0x00002ad0
        /*0440*/ 	.word	0x000000ff
        /*0444*/ 	.word	0x00000000
        /*0448*/ 	.short	0x010a
        /*044a*/ 	.byte	0x05
	.zero		1


	//   ....[52]....
        /*044c*/ 	.word	0x00002b60
        /*0450*/ 	.word	0x000000ff
        /*0454*/ 	.word	0x00000000
        /*0458*/ 	.short	0x010a
        /*045a*/ 	.byte	0x05
	.zero		1


	//   ....[53]....
        /*045c*/ 	.word	0x00002bf0
        /*0460*/ 	.word	0x000000ff
        /*0464*/ 	.word	0x00000000
        /*0468*/ 	.short	0x010a
        /*046a*/ 	.byte	0x05
	.zero		1


	//   ....[54]....
        /*046c*/ 	.word	0x00002c90
        /*0470*/ 	.word	0x00000000
        /*0474*/ 	.word	0x00000000
        /*0478*/ 	.short	0x010a
        /*047a*/ 	.byte	0xff
	.zero		1


	//   ....[55]....
        /*047c*/ 	.word	0x00002db0
        /*0480*/ 	.word	0x00000002
        /*0484*/ 	.word	0x00000110
        /*0488*/ 	.short	0x010a
        /*048a*/ 	.byte	0xff
	.zero		1


	//   ....[56]....
        /*048c*/ 	.word	0x00002e10
        /*0490*/ 	.word	0x00000004
        /*0494*/ 	.word	0x00000000
        /*0498*/ 	.short	0x0101
        /*049a*/ 	.byte	0xff
	.zero		1


	//   ....[57]....
        /*049c*/ 	.word	0x00002e30
        /*04a0*/ 	.word	0x000000ff
        /*04a4*/ 	.word	0x000000c0
        /*04a8*/ 	.short	0x010a
        /*04aa*/ 	.byte	0x04
	.zero		1


	//   ....[58]....
        /*04ac*/ 	.word	0x00002f50
        /*04b0*/ 	.word	0x00000002
        /*04b4*/ 	.word	0x000000b0
        /*04b8*/ 	.short	0x010a
        /*04ba*/ 	.byte	0xff
	.zero		1


	//   ....[59]....
        /*04bc*/ 	.word	0x00003060
        /*04c0*/ 	.word	0x00000002
        /*04c4*/ 	.word	0x00000000
        /*04c8*/ 	.short	0x0101
        /*04ca*/ 	.byte	0xff
	.zero		1


	//   ....[60]....
        /*04cc*/ 	.word	0x000030f0
        /*04d0*/ 	.word	0x000000ff
        /*04d4*/ 	.word	0x000000c0
        /*04d8*/ 	.short	0x0106
        /*04da*/ 	.byte	0x04
	.zero		1


	//   ....[61]....
        /*04dc*/ 	.word	0x00003110
        /*04e0*/ 	.word	0x000000ff
        /*04e4*/ 	.word	0x000000c0
        /*04e8*/ 	.short	0x010a
        /*04ea*/ 	.byte	0x04
	.zero		1


	//   ....[62]....
        /*04ec*/ 	.word	0x000031a0
        /*04f0*/ 	.word	0x000000ff
        /*04f4*/ 	.word	0x000000c0
        /*04f8*/ 	.short	0x0106
        /*04fa*/ 	.byte	0x07
	.zero		1


	//   ....[63]....
        /*04fc*/ 	.word	0x000031e0
        /*0500*/ 	.word	0x00000000
        /*0504*/ 	.word	0x000000c0
        /*0508*/ 	.short	0x010a
        /*050a*/ 	.byte	0xff
	.zero		1


	//   ....[64]....
        /*050c*/ 	.word	0x00003730
        /*0510*/ 	.word	0x00000000
        /*0514*/ 	.word	0x000000b0
        /*0518*/ 	.short	0x010a
        /*051a*/ 	.byte	0xff
	.zero		1


	//   ....[65]....
        /*051c*/ 	.word	0x00003840
        /*0520*/ 	.word	0x00000003
        /*0524*/ 	.word	0x00000000
        /*0528*/ 	.short	0x0101
        /*052a*/ 	.byte	0xff
	.zero		1


	//   ....[66]....
        /*052c*/ 	.word	0x00003850
        /*0530*/ 	.word	0x000000ff
        /*0534*/ 	.word	0x00000000
        /*0538*/ 	.short	0x010a
        /*053a*/ 	.byte	0x04
	.zero		1


	//   ....[67]....
        /*053c*/ 	.word	0x00003870
        /*0540*/ 	.word	0x000000ff
        /*0544*/ 	.word	0x000000f0
        /*0548*/ 	.short	0x010a
        /*054a*/ 	.byte	0x1e
	.zero		1


	//   ....[68]....
        /*054c*/ 	.word	0x00003940
        /*0550*/ 	.word	0x000000ff
        /*0554*/ 	.word	0x00000000
        /*0558*/ 	.short	0x010a
        /*055a*/ 	.byte	0x05
	.zero		1


	//   ....[69]....
        /*055c*/ 	.word	0x00003a80
        /*0560*/ 	.word	0x000000ff
        /*0564*/ 	.word	0x00000000
        /*0568*/ 	.short	0x010a
        /*056a*/ 	.byte	0x04
	.zero		1


	//   ....[70]....
        /*056c*/ 	.word	0x00003d10
        /*0570*/ 	.word	0x000000ff
        /*0574*/ 	.word	0x00000000
        /*0578*/ 	.short	0x010a
        /*057a*/ 	.byte	0x04
	.zero		1


	//   ....[71]....
        /*057c*/ 	.word	0x00003da0
        /*0580*/ 	.word	0x000000ff
        /*0584*/ 	.word	0x00000000
        /*0588*/ 	.short	0x010a
        /*058a*/ 	.byte	0x05
	.zero		1


	//   ....[72]....
        /*058c*/ 	.word	0x00003e30
        /*0590*/ 	.word	0x000000ff
        /*0594*/ 	.word	0x00000000
        /*0598*/ 	.short	0x010a
        /*059a*/ 	.byte	0x05
	.zero		1


	//   ....[73]....
        /*059c*/ 	.word	0x00003ec0
        /*05a0*/ 	.word	0x000000ff
        /*05a4*/ 	.word	0x00000000
        /*05a8*/ 	.short	0x010a
        /*05aa*/ 	.byte	0x04
	.zero		1


	//   ....[74]....
        /*05ac*/ 	.word	0x00004390
        /*05b0*/ 	.word	0x0000000c
        /*05b4*/ 	.word	0x000000b0
        /*05b8*/ 	.short	0x010a
        /*05ba*/ 	.byte	0xff
	.zero		1


	//   ....[75]....
        /*05bc*/ 	.word	0x00004500
        /*05c0*/ 	.word	0x00000000
        /*05c4*/ 	.word	0x00000000
        /*05c8*/ 	.short	0x0101
        /*05ca*/ 	.byte	0xff
	.zero		1


	//   ....[76]....
        /*05cc*/ 	.word	0x00004990
        /*05d0*/ 	.word	0x000000ff
        /*05d4*/ 	.word	0x000000a8
        /*05d8*/ 	.short	0x010a
        /*05da*/ 	.byte	0x15
	.zero		1


	//   ....[77]....
        /*05dc*/ 	.word	0x00004b10
        /*05e0*/ 	.word	0x000000ff
        /*05e4*/ 	.word	0x00000080
        /*05e8*/ 	.short	0x010a
        /*05ea*/ 	.byte	0x15
	.zero		1


	//   ....[78]....
        /*05ec*/ 	.word	0x00004c90
        /*05f0*/ 	.word	0x000000ff
        /*05f4*/ 	.word	0x00000060
        /*05f8*/ 	.short	0x010b
        /*05fa*/ 	.byte	0x15
	.zero		1


	//   ....[79]....
        /*05fc*/ 	.word	0x00004ca0
        /*0600*/ 	.word	0x000000ff
        /*0604*/ 	.word	0x00000000
        /*0608*/ 	.short	0x0101
        /*060a*/ 	.byte	0x06
	.zero		1


	//   ....[80]....
        /*060c*/ 	.word	0x00004cb0
        /*0610*/ 	.word	0x000000ff
        /*0614*/ 	.word	0x00000088
        /*0618*/ 	.short	0x010a
        /*061a*/ 	.byte	0x15
	.zero		1


	//   ....[81]....
        /*061c*/ 	.word	0x00004e10
        /*0620*/ 	.word	0x000000ff
        /*0624*/ 	.word	0x00000068
        /*0628*/ 	.short	0x010b
        /*062a*/ 	.byte	0x15
	.zero		1


	//   ....[82]....
        /*062c*/ 	.word	0x00004e20
        /*0630*/ 	.word	0x000000ff
        /*0634*/ 	.word	0x00000000
        /*0638*/ 	.short	0x0101
        /*063a*/ 	.byte	0x06
	.zero		1


	//   ....[83]....
        /*063c*/ 	.word	0x00004e30
        /*0640*/ 	.word	0x000000ff
        /*0644*/ 	.word	0x00000090
        /*0648*/ 	.short	0x010a
        /*064a*/ 	.byte	0x15
	.zero		1


	//   ....[84]....
        /*064c*/ 	.word	0x00004f80
        /*0650*/ 	.word	0x000000ff
        /*0654*/ 	.word	0x00000070
        /*0658*/ 	.short	0x010b
        /*065a*/ 	.byte	0x15
	.zero		1


	//   ....[85]....
        /*065c*/ 	.word	0x00004f90
        /*0660*/ 	.word	0x000000ff
        /*0664*/ 	.word	0x00000000
        /*0668*/ 	.short	0x0101
        /*066a*/ 	.byte	0x06
	.zero		1


	//   ....[86]....
        /*066c*/ 	.word	0x00004fa0
        /*0670*/ 	.word	0x000000ff
        /*0674*/ 	.word	0x00000098
        /*0678*/ 	.short	0x010a
        /*067a*/ 	.byte	0x15
	.zero		1


	//   ....[87]....
        /*067c*/ 	.word	0x00005190
        /*0680*/ 	.word	0x000000ff
        /*0684*/ 	.word	0x00000078
        /*0688*/ 	.short	0x010b
        /*068a*/ 	.byte	0x15
	.zero		1


	//   ....[88]....
        /*068c*/ 	.word	0x000051a0
        /*0690*/ 	.word	0x000000ff
        /*0694*/ 	.word	0x00000000
        /*0698*/ 	.short	0x0101
        /*069a*/ 	.byte	0x25
	.zero		1


	//   ....[89]....
        /*069c*/ 	.word	0x000051d0
        /*06a0*/ 	.word	0x000000ff
        /*06a4*/ 	.word	0x00000080
        /*06a8*/ 	.short	0x010a
        /*06aa*/ 	.byte	0x15
	.zero		1


	//   ....[90]....
        /*06ac*/ 	.word	0x000051f0
        /*06b0*/ 	.word	0x000000ff
        /*06b4*/ 	.word	0x00000088
        /*06b8*/ 	.short	0x010a
        /*06ba*/ 	.byte	0x15
	.zero		1


	//   ....[91]....
        /*06bc*/ 	.word	0x00005210
        /*06c0*/ 	.word	0x000000ff
        /*06c4*/ 	.word	0x00000090
        /*06c8*/ 	.short	0x010a
        /*06ca*/ 	.byte	0x15
	.zero		1


	//   ....[92]....
        /*06cc*/ 	.word	0x00005250
        /*06d0*/ 	.word	0x00000000
        /*06d4*/ 	.word	0x00000098
        /*06d8*/ 	.short	0x010a
        /*06da*/ 	.byte	0xff
	.zero		1


	//   ....[93]....
        /*06dc*/ 	.word	0x00005560
        /*06e0*/ 	.word	0x00000003
        /*06e4*/ 	.word	0x000000b0
        /*06e8*/ 	.short	0x010a
        /*06ea*/ 	.byte	0xff
	.zero		1


	//   ....[94]....
        /*06ec*/ 	.word	0x000056e0
        /*06f0*/ 	.word	0x00000000
        /*06f4*/ 	.word	0x00000000
        /*06f8*/ 	.short	0x0101
        /*06fa*/ 	.byte	0xff
	.zero		1


	//   ....[95]....
        /*06fc*/ 	.word	0x00006250
        /*0700*/ 	.word	0x000000ff
        /*0704*/ 	.word	0x00000060
        /*0708*/ 	.short	0x010a
        /*070a*/ 	.byte	0x2c
	.zero		1


	//   ....[96]....
        /*070c*/ 	.word	0x00006290
        /*0710*/ 	.word	0x00000063
        /*0714*/ 	.word	0x000000d0
        /*0718*/ 	.short	0x010a
        /*071a*/ 	.byte	0xff
	.zero		1


	//   ....[97]....
        /*071c*/ 	.word	0x00006380
        /*0720*/ 	.word	0x000000ff
        /*0724*/ 	.word	0x00000060
        /*0728*/ 	.short	0x010a
        /*072a*/ 	.byte	0x2c
	.zero		1


	//   ....[98]....
        /*072c*/ 	.word	0x00006470
        /*0730*/ 	.word	0x00000063
        /*0734*/ 	.word	0x000000d0
        /*0738*/ 	.short	0x010a
        /*073a*/ 	.byte	0xff
	.zero		1


	//   ....[99]....
        /*073c*/ 	.word	0x00006f40
        /*0740*/ 	.word	0x00000000
        /*0744*/ 	.word	0x00000000
        /*0748*/ 	.short	0x0101
        /*074a*/ 	.byte	0xff
	.zero		1


	//   ....[100]....
        /*074c*/ 	.word	0x00006f50
        /*0750*/ 	.word	0x00000003
        /*0754*/ 	.word	0x00000060
        /*0758*/ 	.short	0x010a
        /*075a*/ 	.byte	0xff
	.zero		1


	//   ....[101]....
        /*075c*/ 	.word	0x00007030
        /*0760*/ 	.word	0x00000003
        /*0764*/ 	.word	0x00000060
        /*0768*/ 	.short	0x010a
        /*076a*/ 	.byte	0xff
	.zero		1


	//   ....[102]....
        /*076c*/ 	.word	0x00007ba0
        /*0770*/ 	.word	0x0000003d
        /*0774*/ 	.word	0x00000000
        /*0778*/ 	.short	0x0101
        /*077a*/ 	.byte	0xff
	.zero		1


	//   ....[103]....
        /*077c*/ 	.word	0x00007bc0
        /*0780*/ 	.word	0x0000003e
        /*0784*/ 	.word	0x00000060
        /*0788*/ 	.short	0x010a
        /*078a*/ 	.byte	0xff
	.zero		1


	//   ....[104]....
        /*078c*/ 	.word	0x00007c90
        /*0790*/ 	.word	0x0000003e
        /*0794*/ 	.word	0x00000060
        /*0798*/ 	.short	0x010a
        /*079a*/ 	.byte	0xff
	.zero		1


	//   ....[105]....
        /*079c*/ 	.word	0x00008800
        /*07a0*/ 	.word	0x0000003d
        /*07a4*/ 	.word	0x00000000
        /*07a8*/ 	.short	0x0101
        /*07aa*/ 	.byte	0xff
	.zero		1


	//   ....[106]....
        /*07ac*/ 	.word	0x00008820
        /*07b0*/ 	.word	0x0000003e
        /*07b4*/ 	.word	0x00000060
        /*07b8*/ 	.short	0x010a
        /*07ba*/ 	.byte	0xff
	.zero		1


	//   ....[107]....
        /*07bc*/ 	.word	0x000088f0
        /*07c0*/ 	.word	0x0000003e
        /*07c4*/ 	.word	0x00000060
        /*07c8*/ 	.short	0x010a
        /*07ca*/ 	.byte	0xff
	.zero		1


	//   ....[108]....
        /*07cc*/ 	.word	0x00008c30
        /*07d0*/ 	.word	0x000000ff
        /*07d4*/ 	.word	0x00000000
        /*07d8*/ 	.short	0x0101
        /*07da*/ 	.byte	0x04
	.zero		1


	//   ....[109]....
        /*07dc*/ 	.word	0x000094c0
        /*07e0*/ 	.word	0x00000002
        /*07e4*/ 	.word	0x00000000
        /*07e8*/ 	.short	0x0101
        /*07ea*/ 	.byte	0xff
	.zero		1


	//   ....[110]....
        /*07ec*/ 	.word	0x00009750
        /*07f0*/ 	.word	0x000000ff
        /*07f4*/ 	.word	0x00000000
        /*07f8*/ 	.short	0x0101
        /*07fa*/ 	.byte	0x04
	.zero		1


	//   ....[111]....
        /*07fc*/ 	.word	0x00009770
        /*0800*/ 	.word	0x00000003
        /*0804*/ 	.word	0x00000120
        /*0808*/ 	.short	0x010a
        /*080a*/ 	.byte	0xff
	.zero		1


	//   ....[112]....
        /*080c*/ 	.word	0x000097d0
        /*0810*/ 	.word	0x00000000
        /*0814*/ 	.word	0x00000030
        /*0818*/ 	.short	0x010a
        /*081a*/ 	.byte	0xff
	.zero		1


	//   ....[113]....
        /*081c*/ 	.word	0x00009830
        /*0820*/ 	.word	0x00000000
        /*0824*/ 	.word	0x00000030
        /*0828*/ 	.short	0x010a
        /*082a*/ 	.byte	0xff
	.zero		1


	//   ....[114]....
        /*082c*/ 	.word	0x00009880
        /*0830*/ 	.word	0x00000003
        /*0834*/ 	.word	0x000000b0
        /*0838*/ 	.short	0x010a
        /*083a*/ 	.byte	0xff
	.zero		1


	//   ....[115]....
        /*083c*/ 	.word	0x000098e0
        /*0840*/ 	.word	0x00000000
        /*0844*/ 	.word	0x00000000
        /*0848*/ 	.short	0x010a
        /*084a*/ 	.byte	0xff
	.zero		1


	//   ....[116]....
        /*084c*/ 	.word	0x00009940
        /*0850*/ 	.word	0x00000000
        /*0854*/ 	.word	0x00000000
        /*0858*/ 	.short	0x010a
        /*085a*/ 	.byte	0xff
	.zero		1


	//   ....[117]....
        /*085c*/ 	.word	0x000099a0
        /*0860*/ 	.word	0x00000000
        /*0864*/ 	.word	0x00000000
        /*0868*/ 	.short	0x010a
        /*086a*/ 	.byte	0xff
	.zero		1


	//   ....[118]....
        /*086c*/ 	.word	0x00009a00
        /*0870*/ 	.word	0x00000000
        /*0874*/ 	.word	0x00000000
        /*0878*/ 	.short	0x010a
        /*087a*/ 	.byte	0xff
	.zero		1


	//   ....[119]....
        /*087c*/ 	.word	0x00009a60
        /*0880*/ 	.word	0x00000000
        /*0884*/ 	.word	0x00000000
        /*0888*/ 	.short	0x010a
        /*088a*/ 	.byte	0xff
	.zero		1


	//   ....[120]....
        /*088c*/ 	.word	0x00009ab0
        /*0890*/ 	.word	0x00000002
        /*0894*/ 	.word	0x00000110
        /*0898*/ 	.short	0x010a
        /*089a*/ 	.byte	0xff
	.zero		1


	//   ....[121]....
        /*089c*/ 	.word	0x00009b10
        /*08a0*/ 	.word	0x00000002
        /*08a4*/ 	.word	0x000000c0
        /*08a8*/ 	.short	0x010a
        /*08aa*/ 	.byte	0xff
	.zero		1


	//   ....[122]....
        /*08ac*/ 	.word	0x00009b60
        /*08b0*/ 	.word	0x00000002
        /*08b4*/ 	.word	0x000000b0
        /*08b8*/ 	.short	0x010a
        /*08ba*/ 	.byte	0xff
	.zero		1


	//   ....[123]....
        /*08bc*/ 	.word	0x00009bc0
        /*08c0*/ 	.word	0x00000000
        /*08c4*/ 	.word	0x000000c0
        /*08c8*/ 	.short	0x010a
        /*08ca*/ 	.byte	0xff
	.zero		1


	//   ....[124]....
        /*08cc*/ 	.word	0x00009c10
        /*08d0*/ 	.word	0x00000000
        /*08d4*/ 	.word	0x000000b0
        /*08d8*/ 	.short	0x010a
        /*08da*/ 	.byte	0xff
	.zero		1


	//   ....[125]....
        /*08dc*/ 	.word	0x00009c70
        /*08e0*/ 	.word	0x00000003
        /*08e4*/ 	.word	0x000000f0
        /*08e8*/ 	.short	0x010a
        /*08ea*/ 	.byte	0xff
	.zero		1


	//   ....[126]....
        /*08ec*/ 	.word	0x00009cd0
        /*08f0*/ 	.word	0x00000000
        /*08f4*/ 	.word	0x00000000
        /*08f8*/ 	.short	0x010a
        /*08fa*/ 	.byte	0xff
	.zero		1


	//   ....[127]....
        /*08fc*/ 	.word	0x00009d30
        /*0900*/ 	.word	0x00000000
        /*0904*/ 	.word	0x00000000
        /*0908*/ 	.short	0x010a
        /*090a*/ 	.byte	0xff
	.zero		1


	//   ....[128]....
        /*090c*/ 	.word	0x00009d90
        /*0910*/ 	.word	0x00000000
        /*0914*/ 	.word	0x00000000
        /*0918*/ 	.short	0x010a
        /*091a*/ 	.byte	0xff
	.zero		1


	//   ....[129]....
        /*091c*/ 	.word	0x00009df0
        /*0920*/ 	.word	0x00000000
        /*0924*/ 	.word	0x00000000
        /*0928*/ 	.short	0x010a
        /*092a*/ 	.byte	0xff
	.zero		1


	//   ....[130]....
        /*092c*/ 	.word	0x00009e50
        /*0930*/ 	.word	0x00000000
        /*0934*/ 	.word	0x00000000
        /*0938*/ 	.short	0x010a
        /*093a*/ 	.byte	0xff
	.zero		1


	//   ....[131]....
        /*093c*/ 	.word	0x00009ea0
        /*0940*/ 	.word	0x0000000c
        /*0944*/ 	.word	0x000000b0
        /*0948*/ 	.short	0x010a
        /*094a*/ 	.byte	0xff
	.zero		1


	//   ....[132]....
        /*094c*/ 	.word	0x00009f00
        /*0950*/ 	.word	0x00000000
        /*0954*/ 	.word	0x000000a8
        /*0958*/ 	.short	0x010a
        /*095a*/ 	.byte	0xff
	.zero		1


	//   ....[133]....
        /*095c*/ 	.word	0x00009f60
        /*0960*/ 	.word	0x00000000
        /*0964*/ 	.word	0x00000080
        /*0968*/ 	.short	0x010a
        /*096a*/ 	.byte	0xff
	.zero		1


	//   ....[134]....
        /*096c*/ 	.word	0x00009fc0
        /*0970*/ 	.word	0x00000000
        /*0974*/ 	.word	0x00000088
        /*0978*/ 	.short	0x010a
        /*097a*/ 	.byte	0xff
	.zero		1


	//   ....[135]....
        /*097c*/ 	.word	0x0000a020
        /*0980*/ 	.word	0x00000000
        /*0984*/ 	.word	0x00000090
        /*0988*/ 	.short	0x010a
        /*098a*/ 	.byte	0xff
	.zero		1


	//   ....[136]....
        /*098c*/ 	.word	0x0000a080
        /*0990*/ 	.word	0x00000000
        /*0994*/ 	.word	0x00000098
        /*0998*/ 	.short	0x010a
        /*099a*/ 	.byte	0xff
	.zero		1


	//   ....[137]....
        /*099c*/ 	.word	0x0000a0e0
        /*09a0*/ 	.word	0x00000000
        /*09a4*/ 	.word	0x00000080
        /*09a8*/ 	.short	0x010a
        /*09aa*/ 	.byte	0xff
	.zero		1


	//   ....[138]....
        /*09ac*/ 	.word	0x0000a140
        /*09b0*/ 	.word	0x00000000
        /*09b4*/ 	.word	0x00000088
        /*09b8*/ 	.short	0x010a
        /*09ba*/ 	.byte	0xff
	.zero		1


	//   ....[139]....
        /*09bc*/ 	.word	0x0000a1a0
        /*09c0*/ 	.word	0x00000000
        /*09c4*/ 	.word	0x00000090
        /*09c8*/ 	.short	0x010a
        /*09ca*/ 	.byte	0xff
	.zero		1


	//   ....[140]....
        /*09cc*/ 	.word	0x0000a1f0
        /*09d0*/ 	.word	0x00000003
        /*09d4*/ 	.word	0x000000b0
        /*09d8*/ 	.short	0x010a
        /*09da*/ 	.byte	0xff
	.zero		1


	//   ....[141]....
        /*09dc*/ 	.word	0x0000a250
        /*09e0*/ 	.word	0x00000002
        /*09e4*/ 	.word	0x00000060
        /*09e8*/ 	.short	0x010a
        /*09ea*/ 	.byte	0xff
	.zero		1


	//   ....[142]....
        /*09ec*/ 	.word	0x0000a2a0
        /*09f0*/ 	.word	0x00000063
        /*09f4*/ 	.word	0x000000d0
        /*09f8*/ 	.short	0x010a
        /*09fa*/ 	.byte	0xff
	.zero		1


	//   ....[143]....
        /*09fc*/ 	.word	0x0000a2f0
        /*0a00*/ 	.word	0x00000003
        /*0a04*/ 	.word	0x00000060
        /*0a08*/ 	.short	0x010a
        /*0a0a*/ 	.byte	0xff
	.zero		1


	//   ....[144]....
        /*0a0c*/ 	.word	0x0000a340
        /*0a10*/ 	.word	0x0000003e
        /*0a14*/ 	.word	0x00000060
        /*0a18*/ 	.short	0x010a
        /*0a1a*/ 	.byte	0xff
	.zero		1


	//   ....[145]....
        /*0a1c*/ 	.word	0x0000a390
        /*0a20*/ 	.word	0x0000003e
        /*0a24*/ 	.word	0x00000060
        /*0a28*/ 	.short	0x010a
        /*0a2a*/ 	.byte	0xff
	.zero		1


	//----- nvinfo : EIATTR_NUM_MBARRIERS
	.align		4
.L_47:
        /*0a2c*/ 	.byte	0x03, 0x38
        /*0a2e*/ 	.short	0x0026


	//----- nvinfo : EIATTR_EXIT_INSTR_OFFSETS
	.align		4
        /*0a30*/ 	.byte	0x04, 0x1c
        /*0a32*/ 	.short	(.L_49 - .L_48)


	//   ....[0]....
.L_48:
        /*0a34*/ 	.word	0x00002cc0


	//   ....[1]....
        /*0a38*/ 	.word	0x000031b0


	//   ....[2]....
        /*0a3c*/ 	.word	0x00003210


	//   ....[3]....
        /*0a40*/ 	.word	0x00004120


	//   ....[4]....
        /*0a44*/ 	.word	0x00005280


	//   ....[5]....
        /*0a48*/ 	.word	0x000052c0


	//   ....[6]....
        /*0a4c*/ 	.word	0x00009640


	//   ....[7]....
        /*0a50*/ 	.word	0x000096c0


	//   ....[8]....
        /*0a54*/ 	.word	0x000096f0


	//   ....[9]....
        /*0a58*/ 	.word	0x00009760


	//----- nvinfo : EIATTR_MAX_THREADS
	.align		4
.L_49:
        /*0a5c*/ 	.byte	0x04, 0x05
        /*0a5e*/ 	.short	(.L_51 - .L_50)
.L_50:
        /*0a60*/ 	.word	0x00000100
        /*0a64*/ 	.word	0x00000001
        /*0a68*/ 	.word	0x00000001


	//----- nvinfo : EIATTR_CRS_STACK_SIZE
	.align		4
.L_51:
        /*0a6c*/ 	.byte	0x04, 0x1e
        /*0a6e*/ 	.short	(.L_53 - .L_52)
.L_52:
        /*0a70*/ 	.word	0x00000000


	//----- nvinfo : EIATTR_CBANK_PARAM_SIZE
	.align		4
.L_53:
        /*0a74*/ 	.byte	0x03, 0x19
        /*0a76*/ 	.short	0x0800


	//----- nvinfo : EIATTR_PARAM_CBANK
	.align		4
        /*0a78*/ 	.byte	0x04, 0x0a
        /*0a7a*/ 	.short	(.L_55 - .L_54)
	.align		4
.L_54:
        /*0a7c*/ 	.word	index@(.nv.constant0._ZN7cutlass13device_kernelINS_4gemm6kernel13GemmUniversalIN4cute5tupleIJiiiiEEENS1_10collective13CollectiveMmaINS1_35MainloopSm100TmaUmmaWarpSpecializedILi6ELi2ELi4ENS5_IJNS4_1CILi1EEENSA_ILi8EEESB_EEEEENS5_IJNSA_ILi128EEESF_NSA_ILi64EEEEEENS_6half_tENS5_IJlSB_lEEESI_NS5_IJSB_llEEENS4_8TiledMMAINS4_8MMA_AtomIJNS4_20SM100_MMA_F16BF16_SSISI_SI_fLi128ELi128ELNS4_4UMMA5MajorE0ELSP_1ELNSO_7ScaleInE0ELSQ_0EEEEEENS4_6LayoutINS5_IJSB_SB_SB_EEENS5_IJNSA_ILi0EEESV_SV_EEEEENS5_IJNS4_10UnderscoreESY_SY_EEEEENS4_23SM90_TMA_LOAD_MULTICASTENS4_14ComposedLayoutINS4_7SwizzleILi3ELi4ELi3EEENS4_18smem_ptr_flag_bitsILi16EEENST_INS5_IJSC_SG_EEENS5_IJSG_SB_EEEEEEEvNS4_8identityENS4_13SM90_TMA_LOADENS12_IS14_S16_NST_INS5_IJSG_SC_EEENS5_IJSB_SG_EEEEEEEvS1B_EENS_8epilogue10collective18CollectiveEpilogueINS1I_23Sm100TmaWarpSpecializedILi4ELi2ELi32ELb1ELb0EEEJSH_NS5_IJNST_ISF_SB_EENST_INSA_ILi32EEESB_EEEEESI_SJ_SI_SJ_NS1I_6fusion15FusionCallbacksIS1M_NS1R_17LinearCombinationISI_fSI_fLNS_15FloatRoundStyleE2EEESH_S1Q_JEEENS4_5SM1004TMEM4LOAD26SM100_TMEM_LOAD_32dp32b32xES1C_NS12_INS13_ILi2ELi4ELi3EEES16_NST_INS5_IJSC_S1O_EEENS5_IJS1O_SB_EEEEEEENS4_39AutoVectorizingCopyWithAssumedAlignmentILi128EEENS4_14SM90_TMA_STOREES25_S27_S27_EEEvvEEEEvNT_6ParamsE)
        /*0a80*/ 	.short	0x0380
        /*0a82*/ 	.short	0x0800


	//----- nvinfo : EIATTR_SW_WAR
	.align		4
.L_55:
        /*0a84*/ 	.byte	0x04, 0x36
        /*0a86*/ 	.short	(.L_57 - .L_56)
.L_56:
        /*0a88*/ 	.word	0x00000008
.L_57:


//--------------------- .nv.callgraph             --------------------------
	.section	.nv.callgraph,"",@"SHT_CUDA_CALLGRAPH"
	.align	4
	.sectionentsize	8
	.align		4
        /*0000*/ 	.word	0x00000000
	.align		4
        /*0004*/ 	.word	0xffffffff
	.align		4
        /*0008*/ 	.word	index@(_ZN7cutlass13device_kernelINS_4gemm6kernel13GemmUniversalIN4cute5tupleIJiiiiEEENS1_10collective13CollectiveMmaINS1_35MainloopSm100TmaUmmaWarpSpecializedILi6ELi2ELi4ENS5_IJNS4_1CILi1EEENSA_ILi8EEESB_EEEEENS5_IJNSA_ILi128EEESF_NSA_ILi64EEEEEENS_6half_tENS5_IJlSB_lEEESI_NS5_IJSB_llEEENS4_8TiledMMAINS4_8MMA_AtomIJNS4_20SM100_MMA_F16BF16_SSISI_SI_fLi128ELi128ELNS4_4UMMA5MajorE0ELSP_1ELNSO_7ScaleInE0ELSQ_0EEEEEENS4_6LayoutINS5_IJSB_SB_SB_EEENS5_IJNSA_ILi0EEESV_SV_EEEEENS5_IJNS4_10UnderscoreESY_SY_EEEEENS4_23SM90_TMA_LOAD_MULTICASTENS4_14ComposedLayoutINS4_7SwizzleILi3ELi4ELi3EEENS4_18smem_ptr_flag_bitsILi16EEENST_INS5_IJSC_SG_EEENS5_IJSG_SB_EEEEEEEvNS4_8identityENS4_13SM90_TMA_LOADENS12_IS14_S16_NST_INS5_IJSG_SC_EEENS5_IJSB_SG_EEEEEEEvS1B_EENS_8epilogue10collective18CollectiveEpilogueINS1I_23Sm100TmaWarpSpecializedILi4ELi2ELi32ELb1ELb0EEEJSH_NS5_IJNST_ISF_SB_EENST_INSA_ILi32EEESB_EEEEESI_SJ_SI_SJ_NS1I_6fusion15FusionCallbacksIS1M_NS1R_17LinearCombinationISI_fSI_fLNS_15FloatRoundStyleE2EEESH_S1Q_JEEENS4_5SM1004TMEM4LOAD26SM100_TMEM_LOAD_32dp32b32xES1C_NS12_INS13_ILi2ELi4ELi3EEES16_NST_INS5_IJSC_S1O_EEENS5_IJS1O_SB_EEEEEEENS4_39AutoVectorizingCopyWithAssumedAlignmentILi128EEENS4_14SM90_TMA_STOREES25_S27_S27_EEEvvEEEEvNT_6ParamsE)
	.align		4
        /*000c*/ 	.word	index@(__assertfail)
	.align		4
        /*0010*/ 	.word	0x00000000
	.align		4
        /*0014*/ 	.word	0xfffffffe
	.align		4
        /*0018*/ 	.word	0x00000000
	.align		4
        /*001c*/ 	.word	0xfffffffd
	.align		4
        /*0020*/ 	.word	0x00000000
	.align		4
        /*0024*/ 	.word	0xfffffffc


//--------------------- .nv.constant4             --------------------------
	.section	.nv.constant4,"a",@progbits
	.align	8
	.align		8
.nv.constant4:
        /*0000*/ 	.dword	__assertfail
	.align		8
        /*0008*/ 	.dword	__unnamed_1
	.align		8
        /*0010*/ 	.dword	__unnamed_2
	.align		8
        /*0018*/ 	.dword	_ZN40_INTERNAL_9e83be33_4_k_cu_b6910824_363644cuda3std3__45__cpo5beginE
	.align		8
        /*0020*/ 	.dword	_ZN40_INTERNAL_9e83be33_4_k_cu_b6910824_363644cuda3std3__45__cpo3endE
	.align		8
        /*0028*/ 	.dword	_ZN40_INTERNAL_9e83be33_4_k_cu_b6910824_363644cuda3std3__45__cpo6cbeginE
	.align		8
        /*0030*/ 	.dword	_ZN40_INTERNAL_9e83be33_4_k_cu_b6910824_363644cuda3std3__45__cpo4cendE
	.align		8
        /*0038*/ 	.dword	_ZN40_INTERNAL_9e83be33_4_k_cu_b6910824_363644cuda3std3__442_GLOBAL__N__9e83be33_4_k_cu_b6910824_363646ignoreE
	.align		8
        /*0040*/ 	.dword	_ZN40_INTERNAL_9e83be33_4_k_cu_b6910824_363644cuda3std3__419piecewise_constructE
	.align		8
        /*0048*/ 	.dword	_ZN40_INTERNAL_9e83be33_4_k_cu_b6910824_363644cuda3std3__48in_placeE
	.align		8
        /*0050*/ 	.dword	_ZN40_INTERNAL_9e83be33_4_k_cu_b6910824_363644cuda3std6ranges3__45__cpo4swapE
	.align		8
        /*0058*/ 	.dword	_ZN40_INTERNAL_9e83be33_4_k_cu_b6910824_363644cuda3std6ranges3__45__cpo9iter_moveE
	.align		8
        /*0060*/ 	.dword	_ZN40_INTERNAL_9e83be33_4_k_cu_b6910824_363644cute7productE
	.align		8
        /*0068*/ 	.dword	_ZN40_INTERNAL_9e83be33_4_k_cu_b6910824_363644cute1_E
	.align		8
        /*0070*/ 	.dword	$str$25
	.align		8
        /*0078*/ 	.dword	$str$26
	.align		8
        /*0080*/ 	.dword	$str$27
	.align		8
        /*0088*/ 	.dword	$str$28


//--------------------- .text._ZN7cutlass13device_kernelINS_4gemm6kernel13GemmUniversalIN4cute5tupleIJiiiiEEENS1_10collective13CollectiveMmaINS1_35MainloopSm100TmaUmmaWarpSpecializedILi6ELi2ELi4ENS5_IJNS4_1CILi1EEENSA_ILi8EEESB_EEEEENS5_IJNSA_ILi128EEESF_NSA_ILi64EEEEEENS_6half_tENS5_IJlSB_lEEESI_NS5_IJSB_llEEENS4_8TiledMMAINS4_8MMA_AtomIJNS4_20SM100_MMA_F16BF16_SSISI_SI_fLi128ELi128ELNS4_4UMMA5MajorE0ELSP_1ELNSO_7ScaleInE0ELSQ_0EEEEEENS4_6LayoutINS5_IJSB_SB_SB_EEENS5_IJNSA_ILi0EEESV_SV_EEEEENS5_IJNS4_10UnderscoreESY_SY_EEEEENS4_23SM90_TMA_LOAD_MULTICASTENS4_14ComposedLayoutINS4_7SwizzleILi3ELi4ELi3EEENS4_18smem_ptr_flag_bitsILi16EEENST_INS5_IJSC_SG_EEENS5_IJSG_SB_EEEEEEEvNS4_8identityENS4_13SM90_TMA_LOADENS12_IS14_S16_NST_INS5_IJSG_SC_EEENS5_IJSB_SG_EEEEEEEvS1B_EENS_8epilogue10collective18CollectiveEpilogueINS1I_23Sm100TmaWarpSpecializedILi4ELi2ELi32ELb1ELb0EEEJSH_NS5_IJNST_ISF_SB_EENST_INSA_ILi32EEESB_EEEEESI_SJ_SI_SJ_NS1I_6fusion15FusionCallbacksIS1M_NS1R_17LinearCombinationISI_fSI_fLNS_15FloatRoundStyleE2EEESH_S1Q_JEEENS4_5SM1004TMEM4LOAD26SM100_TMEM_LOAD_32dp32b32xES1C_NS12_INS13_ILi2ELi4ELi3EEES16_NST_INS5_IJSC_S1O_EEENS5_IJS1O_SB_EEEEEEENS4_39AutoVectorizingCopyWithAssumedAlignmentILi128EEENS4_14SM90_TMA_STOREES25_S27_S27_EEEvvEEEEvNT_6ParamsE --------------------------
	.section	.text._ZN7cutlass13device_kernelINS_4gemm6kernel13GemmUniversalIN4cute5tupleIJiiiiEEENS1_10collective13CollectiveMmaINS1_35MainloopSm100TmaUmmaWarpSpecializedILi6ELi2ELi4ENS5_IJNS4_1CILi1EEENSA_ILi8EEESB_EEEEENS5_IJNSA_ILi128EEESF_NSA_ILi64EEEEEENS_6half_tENS5_IJlSB_lEEESI_NS5_IJSB_llEEENS4_8TiledMMAINS4_8MMA_AtomIJNS4_20SM100_MMA_F16BF16_SSISI_SI_fLi128ELi128ELNS4_4UMMA5MajorE0ELSP_1ELNSO_7ScaleInE0ELSQ_0EEEEEENS4_6LayoutINS5_IJSB_SB_SB_EEENS5_IJNSA_ILi0EEESV_SV_EEEEENS5_IJNS4_10UnderscoreESY_SY_EEEEENS4_23SM90_TMA_LOAD_MULTICASTENS4_14ComposedLayoutINS4_7SwizzleILi3ELi4ELi3EEENS4_18smem_ptr_flag_bitsILi16EEENST_INS5_IJSC_SG_EEENS5_IJSG_SB_EEEEEEEvNS4_8identityENS4_13SM90_TMA_LOADENS12_IS14_S16_NST_INS5_IJSG_SC_EEENS5_IJSB_SG_EEEEEEEvS1B_EENS_8epilogue10collective18CollectiveEpilogueINS1I_23Sm100TmaWarpSpecializedILi4ELi2ELi32ELb1ELb0EEEJSH_NS5_IJNST_ISF_SB_EENST_INSA_ILi32EEESB_EEEEESI_SJ_SI_SJ_NS1I_6fusion15FusionCallbacksIS1M_NS1R_17LinearCombinationISI_fSI_fLNS_15FloatRoundStyleE2EEESH_S1Q_JEEENS4_5SM1004TMEM4LOAD26SM100_TMEM_LOAD_32dp32b32xES1C_NS12_INS13_ILi2ELi4ELi3EEES16_NST_INS5_IJSC_S1O_EEENS5_IJS1O_SB_EEEEEEENS4_39AutoVectorizingCopyWithAssumedAlignmentILi128EEENS4_14SM90_TMA_STOREES25_S27_S27_EEEvvEEEEvNT_6ParamsE,"ax",@progbits
	.align	128
.text._ZN7cutlass13device_kernelINS_4gemm6kernel13GemmUniversalIN4cute5tupleIJiiiiEEENS1_10collective13CollectiveMmaINS1_35MainloopSm100TmaUmmaWarpSpecializedILi6ELi2ELi4ENS5_IJNS4_1CILi1EEENSA_ILi8EEESB_EEEEENS5_IJNSA_ILi128EEESF_NSA_ILi64EEEEEENS_6half_tENS5_IJlSB_lEEESI_NS5_IJSB_llEEENS4_8TiledMMAINS4_8MMA_AtomIJNS4_20SM100_MMA_F16BF16_SSISI_SI_fLi128ELi128ELNS4_4UMMA5MajorE0ELSP_1ELNSO_7ScaleInE0ELSQ_0EEEEEENS4_6LayoutINS5_IJSB_SB_SB_EEENS5_IJNSA_ILi0EEESV_SV_EEEEENS5_IJNS4_10UnderscoreESY_SY_EEEEENS4_23SM90_TMA_LOAD_MULTICASTENS4_14ComposedLayoutINS4_7SwizzleILi3ELi4ELi3EEENS4_18smem_ptr_flag_bitsILi16EEENST_INS5_IJSC_SG_EEENS5_IJSG_SB_EEEEEEEvNS4_8identityENS4_13SM90_TMA_LOADENS12_IS14_S16_NST_INS5_IJSG_SC_EEENS5_IJSB_SG_EEEEEEEvS1B_EENS_8epilogue10collective18CollectiveEpilogueINS1I_23Sm100TmaWarpSpecializedILi4ELi2ELi32ELb1ELb0EEEJSH_NS5_IJNST_ISF_SB_EENST_INSA_ILi32EEESB_EEEEESI_SJ_SI_SJ_NS1I_6fusion15FusionCallbacksIS1M_NS1R_17LinearCombinationISI_fSI_fLNS_15FloatRoundStyleE2EEESH_S1Q_JEEENS4_5SM1004TMEM4LOAD26SM100_TMEM_LOAD_32dp32b32xES1C_NS12_INS13_ILi2ELi4ELi3EEES16_NST_INS5_IJSC_S1O_EEENS5_IJS1O_SB_EEEEEEENS4_39AutoVectorizingCopyWithAssumedAlignmentILi128EEENS4_14SM90_TMA_STOREES25_S27_S27_EEEvvEEEEvNT_6ParamsE:
        .type           _ZN7cutlass13device_kernelINS_4gemm6kernel13GemmUniversalIN4cute5tupleIJiiiiEEENS1_10collective13CollectiveMmaINS1_35MainloopSm100TmaUmmaWarpSpecializedILi6ELi2ELi4ENS5_IJNS4_1CILi1EEENSA_ILi8EEESB_EEEEENS5_IJNSA_ILi128EEESF_NSA_ILi64EEEEEENS_6half_tENS5_IJlSB_lEEESI_NS5_IJSB_llEEENS4_8TiledMMAINS4_8MMA_AtomIJNS4_20SM100_MMA_F16BF16_SSISI_SI_fLi128ELi128ELNS4_4UMMA5MajorE0ELSP_1ELNSO_7ScaleInE0ELSQ_0EEEEEENS4_6LayoutINS5_IJSB_SB_SB_EEENS5_IJNSA_ILi0EEESV_SV_EEEEENS5_IJNS4_10UnderscoreESY_SY_EEEEENS4_23SM90_TMA_LOAD_MULTICASTENS4_14ComposedLayoutINS4_7SwizzleILi3ELi4ELi3EEENS4_18smem_ptr_flag_bitsILi16EEENST_INS5_IJSC_SG_EEENS5_IJSG_SB_EEEEEEEvNS4_8identityENS4_13SM90_TMA_LOADENS12_IS14_S16_NST_INS5_IJSG_SC_EEENS5_IJSB_SG_EEEEEEEvS1B_EENS_8epilogue10collective18CollectiveEpilogueINS1I_23Sm100TmaWarpSpecializedILi4ELi2ELi32ELb1ELb0EEEJSH_NS5_IJNST_ISF_SB_EENST_INSA_ILi32EEESB_EEEEESI_SJ_SI_SJ_NS1I_6fusion15FusionCallbacksIS1M_NS1R_17LinearCombinationISI_fSI_fLNS_15FloatRoundStyleE2EEESH_S1Q_JEEENS4_5SM1004TMEM4LOAD26SM100_TMEM_LOAD_32dp32b32xES1C_NS12_INS13_ILi2ELi4ELi3EEES16_NST_INS5_IJSC_S1O_EEENS5_IJS1O_SB_EEEEEEENS4_39AutoVectorizingCopyWithAssumedAlignmentILi128EEENS4_14SM90_TMA_STOREES25_S27_S27_EEEvvEEEEvNT_6ParamsE,@function
        .size           _ZN7cutlass13device_kernelINS_4gemm6kernel13GemmUniversalIN4cute5tupleIJiiiiEEENS1_10collective13CollectiveMmaINS1_35MainloopSm100TmaUmmaWarpSpecializedILi6ELi2ELi4ENS5_IJNS4_1CILi1EEENSA_ILi8EEESB_EEEEENS5_IJNSA_ILi128EEESF_NSA_ILi64EEEEEENS_6half_tENS5_IJlSB_lEEESI_NS5_IJSB_llEEENS4_8TiledMMAINS4_8MMA_AtomIJNS4_20SM100_MMA_F16BF16_SSISI_SI_fLi128ELi128ELNS4_4UMMA5MajorE0ELSP_1ELNSO_7ScaleInE0ELSQ_0EEEEEENS4_6LayoutINS5_IJSB_SB_SB_EEENS5_IJNSA_ILi0EEESV_SV_EEEEENS5_IJNS4_10UnderscoreESY_SY_EEEEENS4_23SM90_TMA_LOAD_MULTICASTENS4_14ComposedLayoutINS4_7SwizzleILi3ELi4ELi3EEENS4_18smem_ptr_flag_bitsILi16EEENST_INS5_IJSC_SG_EEENS5_IJSG_SB_EEEEEEEvNS4_8identityENS4_13SM90_TMA_LOADENS12_IS14_S16_NST_INS5_IJSG_SC_EEENS5_IJSB_SG_EEEEEEEvS1B_EENS_8epilogue10collective18CollectiveEpilogueINS1I_23Sm100TmaWarpSpecializedILi4ELi2ELi32ELb1ELb0EEEJSH_NS5_IJNST_ISF_SB_EENST_INSA_ILi32EEESB_EEEEESI_SJ_SI_SJ_NS1I_6fusion15FusionCallbacksIS1M_NS1R_17LinearCombinationISI_fSI_fLNS_15FloatRoundStyleE2EEESH_S1Q_JEEENS4_5SM1004TMEM4LOAD26SM100_TMEM_LOAD_32dp32b32xES1C_NS12_INS13_ILi2ELi4ELi3EEES16_NST_INS5_IJSC_S1O_EEENS5_IJS1O_SB_EEEEEEENS4_39AutoVectorizingCopyWithAssumedAlignmentILi128EEENS4_14SM90_TMA_STOREES25_S27_S27_EEEvvEEEEvNT_6ParamsE,(.L_x_189 - _ZN7cutlass13device_kernelINS_4gemm6kernel13GemmUniversalIN4cute5tupleIJiiiiEEENS1_10collective13CollectiveMmaINS1_35MainloopSm100TmaUmmaWarpSpecializedILi6ELi2ELi4ENS5_IJNS4_1CILi1EEENSA_ILi8EEESB_EEEEENS5_IJNSA_ILi128EEESF_NSA_ILi64EEEEEENS_6half_tENS5_IJlSB_lEEESI_NS5_IJSB_llEEENS4_8TiledMMAINS4_8MMA_AtomIJNS4_20SM100_MMA_F16BF16_SSISI_SI_fLi128ELi128ELNS4_4UMMA5MajorE0ELSP_1ELNSO_7ScaleInE0ELSQ_0EEEEEENS4_6LayoutINS5_IJSB_SB_SB_EEENS5_IJNSA_ILi0EEESV_SV_EEEEENS5_IJNS4_10UnderscoreESY_SY_EEEEENS4_23SM90_TMA_LOAD_MULTICASTENS4_14ComposedLayoutINS4_7SwizzleILi3ELi4ELi3EEENS4_18smem_ptr_flag_bitsILi16EEENST_INS5_IJSC_SG_EEENS5_IJSG_SB_EEEEEEEvNS4_8identityENS4_13SM90_TMA_LOADENS12_IS14_S16_NST_INS5_IJSG_SC_EEENS5_IJSB_SG_EEEEEEEvS1B_EENS_8epilogue10collective18CollectiveEpilogueINS1I_23Sm100TmaWarpSpecializedILi4ELi2ELi32ELb1ELb0EEEJSH_NS5_IJNST_ISF_SB_EENST_INSA_ILi32EEESB_EEEEESI_SJ_SI_SJ_NS1I_6fusion15FusionCallbacksIS1M_NS1R_17LinearCombinationISI_fSI_fLNS_15FloatRoundStyleE2EEESH_S1Q_JEEENS4_5SM1004TMEM4LOAD26SM100_TMEM_LOAD_32dp32b32xES1C_NS12_INS13_ILi2ELi4ELi3EEES16_NST_INS5_IJSC_S1O_EEENS5_IJS1O_SB_EEEEEEENS4_39AutoVectorizingCopyWithAssumedAlignmentILi128EEENS4_14SM90_TMA_STOREES25_S27_S27_EEEvvEEEEvNT_6ParamsE)
        .other          _ZN7cutlass13device_kernelINS_4gemm6kernel13GemmUniversalIN4cute5tupleIJiiiiEEENS1_10collective13CollectiveMmaINS1_35MainloopSm100TmaUmmaWarpSpecializedILi6ELi2ELi4ENS5_IJNS4_1CILi1EEENSA_ILi8EEESB_EEEEENS5_IJNSA_ILi128EEESF_NSA_ILi64EEEEEENS_6half_tENS5_IJlSB_lEEESI_NS5_IJSB_llEEENS4_8TiledMMAINS4_8MMA_AtomIJNS4_20SM100_MMA_F16BF16_SSISI_SI_fLi128ELi128ELNS4_4UMMA5MajorE0ELSP_1ELNSO_7ScaleInE0ELSQ_0EEEEEENS4_6LayoutINS5_IJSB_SB_SB_EEENS5_IJNSA_ILi0EEESV_SV_EEEEENS5_IJNS4_10UnderscoreESY_SY_EEEEENS4_23SM90_TMA_LOAD_MULTICASTENS4_14ComposedLayoutINS4_7SwizzleILi3ELi4ELi3EEENS4_18smem_ptr_flag_bitsILi16EEENST_INS5_IJSC_SG_EEENS5_IJSG_SB_EEEEEEEvNS4_8identityENS4_13SM90_TMA_LOADENS12_IS14_S16_NST_INS5_IJSG_SC_EEENS5_IJSB_SG_EEEEEEEvS1B_EENS_8epilogue10collective18CollectiveEpilogueINS1I_23Sm100TmaWarpSpecializedILi4ELi2ELi32ELb1ELb0EEEJSH_NS5_IJNST_ISF_SB_EENST_INSA_ILi32EEESB_EEEEESI_SJ_SI_SJ_NS1I_6fusion15FusionCallbacksIS1M_NS1R_17LinearCombinationISI_fSI_fLNS_15FloatRoundStyleE2EEESH_S1Q_JEEENS4_5SM1004TMEM4LOAD26SM100_TMEM_LOAD_32dp32b32xES1C_NS12_INS13_ILi2ELi4ELi3EEES16_NST_INS5_IJSC_S1O_EEENS5_IJS1O_SB_EEEEEEENS4_39AutoVectorizingCopyWithAssumedAlignmentILi128EEENS4_14SM90_TMA_STOREES25_S27_S27_EEEvvEEEEvNT_6ParamsE,@"STO_CUDA_ENTRY STV_DEFAULT"
_ZN7cutlass13device_kernelINS_4gemm6kernel13GemmUniversalIN4cute5tupleIJiiiiEEENS1_10collective13CollectiveMmaINS1_35MainloopSm100TmaUmmaWarpSpecializedILi6ELi2ELi4ENS5_IJNS4_1CILi1EEENSA_ILi8EEESB_EEEEENS5_IJNSA_ILi128EEESF_NSA_ILi64EEEEEENS_6half_tENS5_IJlSB_lEEESI_NS5_IJSB_llEEENS4_8TiledMMAINS4_8MMA_AtomIJNS4_20SM100_MMA_F16BF16_SSISI_SI_fLi128ELi128ELNS4_4UMMA5MajorE0ELSP_1ELNSO_7ScaleInE0ELSQ_0EEEEEENS4_6LayoutINS5_IJSB_SB_SB_EEENS5_IJNSA_ILi0EEESV_SV_EEEEENS5_IJNS4_10UnderscoreESY_SY_EEEEENS4_23SM90_TMA_LOAD_MULTICASTENS4_14ComposedLayoutINS4_7SwizzleILi3ELi4ELi3EEENS4_18smem_ptr_flag_bitsILi16EEENST_INS5_IJSC_SG_EEENS5_IJSG_SB_EEEEEEEvNS4_8identityENS4_13SM90_TMA_LOADENS12_IS14_S16_NST_INS5_IJSG_SC_EEENS5_IJSB_SG_EEEEEEEvS1B_EENS_8epilogue10collective18CollectiveEpilogueINS1I_23Sm100TmaWarpSpecializedILi4ELi2ELi32ELb1ELb0EEEJSH_NS5_IJNST_ISF_SB_EENST_INSA_ILi32EEESB_EEEEESI_SJ_SI_SJ_NS1I_6fusion15FusionCallbacksIS1M_NS1R_17LinearCombinationISI_fSI_fLNS_15FloatRoundStyleE2EEESH_S1Q_JEEENS4_5SM1004TMEM4LOAD26SM100_TMEM_LOAD_32dp32b32xES1C_NS12_INS13_ILi2ELi4ELi3EEES16_NST_INS5_IJSC_S1O_EEENS5_IJS1O_SB_EEEEEEENS4_39AutoVectorizingCopyWithAssumedAlignmentILi128EEENS4_14SM90_TMA_STOREES25_S27_S27_EEEvvEEEEvNT_6ParamsE:
[----:B------:R-:W1:Y:S01]  /*0000*/  LDC R1, c[0x0][0x37c] ;  /* 0x0000df00ff017b82 */ /* 0x000e620000000800 */
[----:B------:R-:W2:Y:S01]  /*0010*/  S2R R94, SR_TID.X ;  /* 0x00000000005e7919 */ /* 0x000ea20000002100 */
[----:B------:R-:W3:Y:S01]  /*0020*/  LDCU.64 UR8, c[0x0][0x890] ;  /* 0x00011200ff0877ac */ /* 0x000ee20008000a00 */
[----:B------:R-:W-:Y:S02]  /*0030*/  PRMT R80, RZ, 0x7610, R80 ;  /* 0x00007610ff507816 */ /* 0x000fe40000000050 */
[----:B------:R-:W-:Y:S01]  /*0040*/  ELECT P3, URZ, PT ;  /* 0x0000000000ff782f */ /* 0x000fe20003860000 */
[----:B---3--:R-:W-:-:S04]  /*0050*/  UISETP.NE.U32.AND UP0, UPT, UR8, URZ, UPT ;  /* 0x000000ff0800728c */ /* 0x008fc8000bf05070 */
[----:B------:R-:W-:Y:S01]  /*0060*/  UISETP.NE.AND.EX UP0, UPT, UR9, URZ, UPT, UP0 ;  /* 0x000000ff0900728c */ /* 0x000fe2000bf05300 */
[----:B--2---:R-:W-:-:S05]  /*0070*/  SHF.R.U32.HI R81, RZ, 0x5, R94 ;  /* 0x00000005ff517819 */ /* 0x004fca000001165e */
[----:B------:R-:W2:Y:S02]  /*0080*/  SHFL.IDX PT, R0, R81, RZ, 0x1f ;  /* 0x00001fff51007589 */ /* 0x000ea400000e0000 */
[----:B--2---:R-:W-:Y:S01]  /*0090*/  R2UR UR17, R0 ;  /* 0x00000000001172ca */ /* 0x004fe200000e0000 */
[----:B-1----:R-:W-:-:S14]  /*00a0*/  BRA.U UP0, `(.L_x_0) ;  /* 0x0000000100307547 */ /* 0x002fdc000b800000 */
[----:B------:R-:W1:Y:S02]  /*00b0*/  LDCU.64 UR4, c[0x0][0x888] ;  /* 0x00011100ff0477ac */ /* 0x000e640008000a00 */
[----:B-1----:R-:W-:-:S04]  /*00c0*/  UISETP.NE.U32.AND UP0, UPT, UR4, URZ, UPT ;  /* 0x000000ff0400728c */ /* 0x002fc8000bf05070 */
[----:B------:R-:W-:-:S09]  /*00d0*/  UISETP.NE.AND.EX UP0, UPT, UR5, URZ, UPT, UP0 ;  /* 0x000000ff0500728c */ /* 0x000fd2000bf05300 */
[----:B------:R-:W-:Y:S05]  /*00e0*/  BRA.U !UP0, `(.L_x_1) ;  /* 0x0000000108147547 */ /* 0x000fea000b800000 */
[----:B------:R-:W1:Y:S01]  /*00f0*/  LDC.64 R2, c[0x0][0x888] ;  /* 0x00022200ff027b82 */ /* 0x000e620000000a00 */
[----:B------:R-:W1:Y:S02]  /*0100*/  LDCU.64 UR4, c[0x0][0x358] ;  /* 0x00006b00ff0477ac */ /* 0x000e640008000a00 */
[----:B-1----:R1:W5:Y:S01]  /*0110*/  LDG.E R41, desc[UR4][R2.64] ;  /* 0x0000000402297981 */ /* 0x002362000c1e1900 */
[----:B------:R-:W-:Y:S01]  /*0120*/  HFMA2 R80, -RZ, RZ, 0, 5.9604644775390625e-08 ;  /* 0x00000001ff507431 */ /* 0x000fe200000001ff */
[----:B------:R-:W-:Y:S05]  /*0130*/  BRA `(.L_x_0) ;  /* 0x00000000000c7947 */ /* 0x000fea0003800000 */
.L_x_1:
[----:B------:R-:W1:Y:S01]  /*0140*/  LDCU UR4, c[0x0][0x880] ;  /* 0x00011000ff0477ac */ /* 0x000e620008000800 */
[----:B------:R-:W-:Y:S01]  /*0150*/  HFMA2 R80, -RZ, RZ, 0, 5.9604644775390625e-08 ;  /* 0x00000001ff507431 */ /* 0x000fe200000001ff */
[----:B-1----:R-:W-:-:S07]  /*0160*/  MOV R41, UR4 ;  /* 0x0000000400297c02 */ /* 0x002fce0008000f00 */
.L_x_0:
[----:B------:R-:W2:Y:S02]  /*0170*/  LDCU.64 UR4, c[0x0][0x8b0] ;  /* 0x00011600ff0477ac */ /* 0x000ea40008000a00 */
[----:B--2---:R-:W-:-:S04]  /*0180*/  UISETP.NE.U32.AND UP0, UPT, UR4, URZ, UPT ;  /* 0x000000ff0400728c */ /* 0x004fc8000bf05070 */
[----:B------:R-:W-:-:S09]  /*0190*/  UISETP.NE.AND.EX UP0, UPT, UR5, URZ, UPT, UP0 ;  /* 0x000000ff0500728c */ /* 0x000fd2000bf05300 */
[----:B------:R-:W-:Y:S05]  /*01a0*/  BRA.U UP0, `(.L_x_2) ;  /* 0x0000000100287547 */ /* 0x000fea000b800000 */
[----:B------:R-:W2:Y:S02]  /*01b0*/  LDCU.64 UR4, c[0x0][0x8a8] ;  /* 0x00011500ff0477ac */ /* 0x000ea40008000a00 */
[----:B--2---:R-:W-:-:S04]  /*01c0*/  UISETP.NE.U32.AND UP0, UPT, UR4, URZ, UPT ;  /* 0x000000ff0400728c */ /* 0x004fc8000bf05070 */
[----:B------:R-:W-:-:S09]  /*01d0*/  UISETP.NE.AND.EX UP0, UPT, UR5, URZ, UPT, UP0 ;  /* 0x000000ff0500728c */ /* 0x000fd2000bf05300 */
[----:B------:R-:W-:Y:S05]  /*01e0*/  BRA.U !UP0, `(.L_x_3) ;  /* 0x0000000108107547 */ /* 0x000fea000b800000 */
[----:B------:R-:W2:Y:S01]  /*01f0*/  LDC.64 R38, c[0x0][0x8a8] ;  /* 0x00022a00ff267b82 */ /* 0x000ea20000000a00 */
[----:B------:R-:W2:Y:S02]  /*0200*/  LDCU.64 UR4, c[0x0][0x358] ;  /* 0x00006b00ff0477ac */ /* 0x000ea40008000a00 */
[----:B--2---:R2:W5:Y:S01]  /*0210*/  LDG.E R38, desc[UR4][R38.64] ;  /* 0x0000000426267981 */ /* 0x004562000c1e1900 */
[----:B------:R-:W-:Y:S05]  /*0220*/  BRA `(.L_x_2) ;  /* 0x0000000000087947 */ /* 0x000fea0003800000 */
.L_x_3:
[----:B------:R-:W2:Y:S02]  /*0230*/  LDCU UR4, c[0x0][0x8a0] ;  /* 0x00011400ff0477ac */ /* 0x000ea40008000800 */
[----:B--2---:R-:W-:Y:S02]  /*0240*/  MOV R38, UR4 ;  /* 0x0000000400267c02 */ /* 0x004fe40008000f00 */
.L_x_2:
[----:B------:R-:W-:Y:S01]  /*0250*/  IMAD.U32 R0, RZ, RZ, UR17 ;  /* 0x00000011ff007e24 */ /* 0x000fe2000f8e00ff */
[----:B------:R-:W-:Y:S04]  /*0260*/  BSSY.RECONVERGENT B0, `(.L_x_4) ;  /* 0x000000c000007945 */ /* 0x000fe80003800200 */
[C---:B------:R-:W-:Y:S02]  /*0270*/  ISETP.NE.OR P1, PT, R0.reuse, 0x1, !P3 ;  /* 0x000000010000780c */ /* 0x040fe40005f25670 */
[----:B------:R-:W-:-:S11]  /*0280*/  ISETP.NE.OR P0, PT, R0, 0x3, !P3 ;  /* 0x000000030000780c */ /* 0x000fd60005f05670 */
[----:B------:R-:W-:Y:S05]  /*0290*/  @P1 BRA `(.L_x_5) ;  /* 0x0000000000201947 */ /* 0x000fea0003800000 */
[----:B------:R-:W3:Y:S02]  /*02a0*/  LDCU.64 UR4, c[0x0][0x348] ;  /* 0x00006900ff0477ac */ /* 0x000ee40008000a00 */
[----:B---3--:R-:W-:Y:S02]  /*02b0*/  UIADD3 UR6, UP1, UPT, UR4, 0x80, URZ ;  /* 0x0000008004067890 */ /* 0x008fe4000ff3e0ff */
[----:B------:R-:W-:Y:S02]  /*02c0*/  UIADD3 UR4, UP0, UPT, UR4, 0x180, URZ ;  /* 0x0000018004047890 */ /* 0x000fe4000ff1e0ff */
[----:B------:R-:W-:Y:S02]  /*02d0*/  UIADD3.X UR7, UPT, UPT, URZ, UR5, URZ, UP1, !UPT ;  /* 0x00000005ff077290 */ /* 0x000fe40008ffe4ff */
[----:B------:R-:W-:-:S07]  /*02e0*/  UIADD3.X UR5, UPT, UPT, URZ, UR5, URZ, UP0, !UPT ;  /* 0x00000005ff057290 */ /* 0x000fce00087fe4ff */
[----:B------:R3:W-:Y:S02]  /*02f0*/  UTMACCTL.PF [UR6] ;  /* 0x00000000060079b9 */ /* 0x0007e40008040000 */
[----:B------:R3:W-:Y:S02]  /*0300*/  UTMACCTL.PF [UR4] ;  /* 0x00000000040079b9 */ /* 0x0007e40008040000 */
[----:B---3--:R-:W-:Y:S01]  /*0310*/  NOP ;  /* 0x0000000000007918 */ /* 0x008fe20000000000 */
.L_x_5:
[----:B------:R-:W-:Y:S05]  /*0320*/  BSYNC.RECONVERGENT B0 ;  /* 0x0000000000007941 */ /* 0x000fea0003800200 */
.L_x_4:
[----:B------:R-:W-:Y:S04]  /*0330*/  BSSY.RECONVERGENT B0, `(.L_x_6) ;  /* 0x000000a000007945 */ /* 0x000fe80003800200 */
        /* <DEDUP_REMOVED lines=9> */
.L_x_7:
[----:B------:R-:W-:Y:S05]  /*03d0*/  BSYNC.RECONVERGENT B0 ;  /* 0x0000000000007941 */ /* 0x000fea0003800200 */
.L_x_6:
[----:B------:R-:W3:Y:S01]  /*03e0*/  LDCU.64 UR4, c[0x0][0x888] ;  /* 0x00011100ff0477ac */ /* 0x000ee20008000a00 */
[----:B------:R-:W-:Y:S02]  /*03f0*/  UISETP.EQ.U32.AND UP1, UPT, UR8, URZ, UPT ;  /* 0x000000ff0800728c */ /* 0x000fe4000bf22070 */
[----:B------:R-:W-:Y:S02]  /*0400*/  UPLOP3.LUT UP3, UPT, UPT, UPT, UPT, 0x80, 0x8 ;  /* 0x000000000008789c */ /* 0x000fe40003f6f070 */
[----:B---3--:R-:W-:-:S04]  /*0410*/  UISETP.NE.U32.AND UP0, UPT, UR4, URZ, UPT ;  /* 0x000000ff0400728c */ /* 0x008fc8000bf05070 */
[----:B------:R-:W-:-:S04]  /*0420*/  UISETP.NE.AND.EX UP0, UPT, UR5, URZ, UPT, UP0 ;  /* 0x000000ff0500728c */ /* 0x000fc8000bf05300 */
[----:B------:R-:W-:-:S04]  /*0430*/  UISETP.EQ.OR.EX UP2, UPT, UR9, URZ, !UP0, UP1 ;  /* 0x000000ff0900728c */ /* 0x000fc8000c742710 */
[----:B------:R-:W-:-:S06]  /*0440*/  UP2UR UR4, UPR, URZ, 0x4 ;  /* 0x00000004ff047883 */ /* 0x000fcc0008000000 */
[----:B------:R-:W-:Y:S01]  /*0450*/  MOV R83, UR4 ;  /* 0x0000000400537c02 */ /* 0x000fe20008000f00 */
[----:B------:R-:W-:Y:S06]  /*0460*/  BRA.U !UP2, `(.L_x_8) ;  /* 0x000000010a207547 */ /* 0x000fec000b800000 */
[----:B------:R-:W-:Y:S01]  /*0470*/  UISETP.NE.U32.AND UP1, UPT, UR8, URZ, UPT ;  /* 0x000000ff0800728c */ /* 0x000fe2000bf25070 */
[----:B-----5:R-:W-:Y:S01]  /*0480*/  FSETP.NEU.AND P0, PT, R41, RZ, PT ;  /* 0x000000ff2900720b */ /* 0x020fe20003f0d000 */
[----:B------:R-:W-:Y:S02]  /*0490*/  USEL UR4, URZ, 0xffffffff, UP0 ;  /* 0xffffffffff047887 */ /* 0x000fe40008000000 */
[----:B------:R-:W-:-:S10]  /*04a0*/  UISETP.NE.AND.EX UP1, UPT, UR9, URZ, UPT, UP1 ;  /* 0x000000ff0900728c */ /* 0x000fd4000bf25310 */
[----:B------:R-:W-:Y:S01]  /*04b0*/  VOTEU.ANY UP0, P0 ;  /* 0x0000000000ff7886 */ /* 0x000fe20000000100 */
[----:B------:R-:W-:-:S04]  /*04c0*/  @!UP1 USEL UR4, URZ, 0xffffffff, UP0 ;  /* 0xffffffffff049887 */ /* 0x000fc80008000000 */
[----:B------:R-:W-:-:S04]  /*04d0*/  ULOP3.LUT UR4, UR4, 0x1, URZ, 0xc0, !UPT ;  /* 0x0000000104047892 */ /* 0x000fc8000f8ec0ff */
[----:B------:R-:W-:-:S11]  /*04e0*/  UISETP.NE.U32.AND UP3, UPT, UR4, 0x1, UPT ;  /* 0x000000010400788c */ /* 0x000fd6000bf65070 */
.L_x_8:
[----:B-1----:R-:W1:Y:S01]  /*04f0*/  SHFL.IDX PT, R2, R81, RZ, 0x1f ;  /* 0x00001fff51027589 */ /* 0x002e6200000e0000 */
[----:B------:R-:W-:-:S04]  /*0500*/  UISETP.NE.AND UP0, UPT, UR17, 0x2, UPT ;  /* 0x000000021100788c */ /* 0x000fc8000bf05270 */
[----:B------:R-:W-:Y:S01]  /*0510*/  USEL UR45, URZ, 0x1, UP0 ;  /* 0x00000001ff2d7887 */ /* 0x000fe20008000000 */
[----:B-1----:R-:W-:-:S13]  /*0520*/  ISETP.NE.AND P0, PT, R2, RZ, PT ;  /* 0x000000ff0200720c */ /* 0x002fda0003f05270 */
[----:B------:R-:W-:Y:S05]  /*0530*/  @P0 BRA `(.L_x_9) ;  /* 0x0000000000680947 */ /* 0x000fea0003800000 */
[----:B------:R-:W1:Y:S01]  /*0540*/  S2UR UR4, SR_CgaCtaId ;  /* 0x00000000000479c3 */ /* 0x000e620000008800 */
[----:B------:R-:W-:Y:S01]  /*0550*/  UMOV UR5, 0x400 ;  /* 0x0000040000057882 */ /* 0x000fe20000000000 */
[----:B------:R-:W-:Y:S01]  /*0560*/  UMOV UR8, 0x1 ;  /* 0x0000000100087882 */ /* 0x000fe20000000000 */
[----:B------:R-:W-:Y:S01]  /*0570*/  UMOV UR6, 0x8 ;  /* 0x0000000800067882 */ /* 0x000fe20000000000 */
[----:B------:R-:W-:-:S04]  /*0580*/  UIADD3 UR8, UPT, UPT, -UR8, 0x100000, URZ ;  /* 0x0010000008087890 */ /* 0x000fc8000fffe1ff */
[----:B------:R-:W-:Y:S02]  /*0590*/  USHF.L.U32 UR9, UR8, 0xb, URZ ;  /* 0x0000000b08097899 */ /* 0x000fe400080006ff */
[----:B------:R-:W-:Y:S02]  /*05a0*/  USHF.L.U32 UR8, UR8, 0x1, URZ ;  /* 0x0000000108087899 */ /* 0x000fe400080006ff */
[----:B------:R-:W-:-:S04]  /*05b0*/  UIADD3 UR6, UPT, UPT, -UR6, 0x100000, URZ ;  /* 0x0010000006067890 */ /* 0x000fc8000fffe1ff */
[----:B------:R-:W-:Y:S02]  /*05c0*/  USHF.L.U32 UR7, UR6, 0xb, URZ ;  /* 0x0000000b06077899 */ /* 0x000fe400080006ff */
[----:B------:R-:W-:Y:S01]  /*05d0*/  USHF.L.U32 UR6, UR6, 0x1, URZ ;  /* 0x0000000106067899 */ /* 0x000fe200080006ff */
[----:B------:R-:W-:Y:S01]  /*05e0*/  ELECT P0, URZ, PT ;  /* 0x0000000000ff782f */ /* 0x000fe20003800000 */
[----:B-1----:R-:W-:Y:S01]  /*05f0*/  ULEA UR4, UR4, UR5, 0x18 ;  /* 0x0000000504047291 */ /* 0x002fe2000f8ec0ff */
[----:B------:R-:W1:Y:S11]  /*0600*/  FENCE.VIEW.ASYNC.S ;  /* 0x00000000000073c6 */ /* 0x000e760000000000 */
[----:B-1----:R1:W3:Y:S01]  /*0610*/  SYNCS.EXCH.64 URZ, [UR4], UR8 ;  /* 0x0000000804ff75b2 */ /* 0x0022e20008000100 */
[----:B------:R1:W4:Y:S01]  /*0620*/  SYNCS.EXCH.64 URZ, [UR4+0x30], UR6 ;  /* 0x0000300604ff75b2 */ /* 0x0003220008000100 */
[----:B------:R1:W1:Y:S01]  /*0630*/  SYNCS.EXCH.64 URZ, [UR4+0x8], UR8 ;  /* 0x0000080804ff75b2 */ /* 0x0002620008000100 */
        /* <DEDUP_REMOVED lines=9> */
[----:B------:R-:W-:Y:S01]  /*06d0*/  NOP ;  /* 0x0000000000007918 */ /* 0x000fe20000000000 */
.L_x_9:
[----:B------:R-:W2:Y:S01]  /*06e0*/  SHFL.IDX PT, R2, R81, RZ, 0x1f ;  /* 0x00001fff51027589 */ /* 0x000ea200000e0000 */
[----:B------:R-:W-:Y:S01]  /*06f0*/  NOP ;  /* 0x0000000000007918 */ /* 0x000fe20000000000 */
[----:B--2---:R-:W-:-:S13]  /*0700*/  ISETP.NE.AND P0, PT, R2, 0x1, PT ;  /* 0x000000010200780c */ /* 0x004fda0003f05270 */
[----:B------:R-:W-:Y:S05]  /*0710*/  @P0 BRA `(.L_x_10) ;  /* 0x0000000000580947 */ /* 0x000fea0003800000 */
[----:B-1----:R-:W1:Y:S01]  /*0720*/  S2UR UR4, SR_CgaCtaId ;  /* 0x00000000000479c3 */ /* 0x002e620000008800 */
        /* <DEDUP_REMOVED lines=12> */
[----:B-1----:R2:W1:Y:S01]  /*07f0*/  SYNCS.EXCH.64 URZ, [UR4+0x60], UR8 ;  /* 0x0000600804ff75b2 */ /* 0x0024620008000100 */
[----:B------:R2:W1:Y:S01]  /*0800*/  SYNCS.EXCH.64 URZ, [UR4+0x80], UR6 ;  /* 0x0000800604ff75b2 */ /* 0x0004620008000100 */
[----:B------:R2:W1:Y:S01]  /*0810*/  SYNCS.EXCH.64 URZ, [UR4+0x68], UR8 ;  /* 0x0000680804ff75b2 */ /* 0x0004620008000100 */
[----:B------:R2:W1:Y:S01]  /*0820*/  SYNCS.EXCH.64 URZ, [UR4+0x88], UR6 ;  /* 0x0000880604ff75b2 */ /* 0x0004620008000100 */
[----:B------:R2:W1:Y:S01]  /*0830*/  SYNCS.EXCH.64 URZ, [UR4+0x70], UR8 ;  /* 0x0000700804ff75b2 */ /* 0x0004620008000100 */
[----:B------:R2:W1:Y:S01]  /*0840*/  SYNCS.EXCH.64 URZ, [UR4+0x90], UR6 ;  /* 0x0000900604ff75b2 */ /* 0x0004620008000100 */
[----:B------:R2:W1:Y:S01]  /*0850*/  SYNCS.EXCH.64 URZ, [UR4+0x78], UR8 ;  /* 0x0000780804ff75b2 */ /* 0x0004620008000100 */
[----:B------:R2:W1:Y:S02]  /*0860*/  SYNCS.EXCH.64 URZ, [UR4+0x98], UR6 ;  /* 0x0000980604ff75b2 */ /* 0x0004640008000100 */
[----:B--2---:R-:W-:Y:S01]  /*0870*/  NOP ;  /* 0x0000000000007918 */ /* 0x004fe20000000000 */
.L_x_10:
[----:B------:R-:W2:Y:S01]  /*0880*/  SHFL.IDX PT, R2, R81, RZ, 0x1f ;  /* 0x00001fff51027589 */ /* 0x000ea200000e0000 */
[----:B------:R-:W-:Y:S01]  /*0890*/  NOP ;  /* 0x0000000000007918 */ /* 0x000fe20000000000 */
[----:B--2---:R-:W-:-:S13]  /*08a0*/  ISETP.NE.AND P0, PT, R2, 0x3, PT ;  /* 0x000000030200780c */ /* 0x004fda0003f05270 */
[----:B------:R-:W-:Y:S05]  /*08b0*/  @P0 BRA `(.L_x_11) ;  /* 0x0000000000300947 */ /* 0x000fea0003800000 */
[----:B-1----:R-:W1:Y:S01]  /*08c0*/  S2UR UR4, SR_CgaCtaId ;  /* 0x00000000000479c3 */ /* 0x002e620000008800 */
[----:B------:R-:W-:Y:S01]  /*08d0*/  UMOV UR6, 0x400 ;  /* 0x0000040000067882 */ /* 0x000fe20000000000 */
[----:B------:R-:W-:Y:S01]  /*08e0*/  UMOV UR5, 0x20 ;  /* 0x0000002000057882 */ /* 0x000fe20000000000 */
[----:B------:R-:W-:Y:S01]  /*08f0*/  ELECT P0, URZ, PT ;  /* 0x0000000000ff782f */ /* 0x000fe20003800000 */
[----:B-1----:R-:W-:Y:S02]  /*0900*/  ULEA UR6, UR4, UR6, 0x18 ;  /* 0x0000000604067291 */ /* 0x002fe4000f8ec0ff */
[----:B------:R-:W-:-:S04]  /*0910*/  UIADD3 UR4, UPT, UPT, -UR5, 0x100000, URZ ;  /* 0x0010000005047890 */ /* 0x000fc8000fffe1ff */
[----:B------:R-:W-:Y:S02]  /*0920*/  USHF.L.U32 UR5, UR4, 0xb, URZ ;  /* 0x0000000b04057899 */ /* 0x000fe400080006ff */
[----:B------:R-:W-:Y:S01]  /*0930*/  USHF.L.U32 UR4, UR4, 0x1, URZ ;  /* 0x0000000104047899 */ /* 0x000fe200080006ff */
[----:B------:R-:W1:Y:S11]  /*0940*/  FENCE.VIEW.ASYNC.S ;  /* 0x00000000000073c6 */ /* 0x000e760000000000 */
[----:B-1----:R2:W1:Y:S01]  /*0950*/  SYNCS.EXCH.64 URZ, [UR6+0xa0], UR4 ;  /* 0x0000a00406ff75b2 */ /* 0x0024620008000100 */
[----:B------:R2:W1:Y:S02]  /*0960*/  SYNCS.EXCH.64 URZ, [UR6+0xa8], UR4 ;  /* 0x0000a80406ff75b2 */ /* 0x0004640008000100 */
[----:B--2---:R-:W-:Y:S01]  /*0970*/  NOP ;  /* 0x0000000000007918 */ /* 0x004fe20000000000 */
.L_x_11:
[----:B------:R-:W2:Y:S01]  /*0980*/  SHFL.IDX PT, R2, R81, RZ, 0x1f ;  /* 0x00001fff51027589 */ /* 0x000ea200000e0000 */
[----:B------:R-:W-:Y:S01]  /*0990*/  NOP ;  /* 0x0000000000007918 */ /* 0x000fe20000000000 */
[----:B--2---:R-:W-:-:S13]  /*09a0*/  ISETP.NE.AND P0, PT, R2, 0x4, PT ;  /* 0x000000040200780c */ /* 0x004fda0003f05270 */
[----:B------:R-:W-:Y:S05]  /*09b0*/  @P0 BRA `(.L_x_12) ;  /* 0x00000000004c0947 */ /* 0x000fea0003800000 */
[----:B-1----:R-:W1:Y:S01]  /*09c0*/  S2UR UR6, SR_CgaCtaId ;  /* 0x00000000000679c3 */ /* 0x002e620000008800 */
[----:B------:R-:W-:Y:S01]  /*09d0*/  UMOV UR4, 0x720 ;  /* 0x0000072000047882 */ /* 0x000fe20000000000 */
[----:B------:R-:W-:Y:S01]  /*09e0*/  UMOV UR5, 0x400 ;  /* 0x0000040000057882 */ /* 0x000fe20000000000 */
[----:B------:R-:W-:Y:S01]  /*09f0*/  USEL UR4, UR4, 0x620, UP3 ;  /* 0x0000062004047887 */ /* 0x000fe20009800000 */
[----:B------:R-:W-:Y:S01]  /*0a00*/  UMOV UR8, 0x1 ;  /* 0x0000000100087882 */ /* 0x000fe20000000000 */
[----:B------:R-:W-:Y:S01]  /*0a10*/  ELECT P0, URZ, PT ;  /* 0x0000000000ff782f */ /* 0x000fe20003800000 */
[----:B------:R-:W-:-:S04]  /*0a20*/  UIADD3 UR8, UPT, UPT, -UR8, 0x100000, URZ ;  /* 0x0010000008087890 */ /* 0x000fc8000fffe1ff */
[----:B------:R-:W-:Y:S02]  /*0a30*/  USHF.L.U32 UR9, UR8, 0xb, URZ ;  /* 0x0000000b08097899 */ /* 0x000fe400080006ff */
[----:B------:R-:W-:Y:S02]  /*0a40*/  USHF.L.U32 UR8, UR8, 0x1, URZ ;  /* 0x0000000108087899 */ /* 0x000fe400080006ff */
[----:B-1----:R-:W-:Y:S02]  /*0a50*/  ULEA UR6, UR6, UR5, 0x18 ;  /* 0x0000000506067291 */ /* 0x002fe4000f8ec0ff */
[----:B------:R-:W-:-:S04]  /*0a60*/  UIADD3 UR4, UPT, UPT, -UR4, 0x100000, URZ ;  /* 0x0010000004047890 */ /* 0x000fc8000fffe1ff */
[----:B------:R-:W-:Y:S02]  /*0a70*/  USHF.L.U32 UR5, UR4, 0xb, URZ ;  /* 0x0000000b04057899 */ /* 0x000fe400080006ff */
[----:B------:R-:W-:Y:S01]  /*0a80*/  USHF.L.U32 UR4, UR4, 0x1, URZ ;  /* 0x0000000104047899 */ /* 0x000fe200080006ff */
[----:B------:R-:W1:Y:S03]  /*0a90*/  FENCE.VIEW.ASYNC.S ;  /* 0x00000000000073c6 */ /* 0x000e660000000000 */
[----:B-1----:R2:W1:Y:S08]  /*0aa0*/  SYNCS.EXCH.64 URZ, [UR6+0xb0], UR8 ;  /* 0x0000b00806ff75b2 */ /* 0x0024700008000100 */
[----:B------:R2:W1:Y:S01]  /*0ab0*/  SYNCS.EXCH.64 URZ, [UR6+0xc0], UR4 ;  /* 0x0000c00406ff75b2 */ /* 0x0004620008000100 */
[----:B------:R2:W1:Y:S01]  /*0ac0*/  SYNCS.EXCH.64 URZ, [UR6+0xb8], UR8 ;  /* 0x0000b80806ff75b2 */ /* 0x0004620008000100 */
[----:B------:R2:W1:Y:S02]  /*0ad0*/  SYNCS.EXCH.64 URZ, [UR6+0xc8], UR4 ;  /* 0x0000c80406ff75b2 */ /* 0x0004640008000100 */
[----:B--2---:R-:W-:Y:S01]  /*0ae0*/  NOP ;  /* 0x0000000000007918 */ /* 0x004fe20000000000 */
.L_x_12:
        /* <DEDUP_REMOVED lines=26> */
.L_x_13:
[----:B------:R-:W2:Y:S01]  /*0c90*/  SHFL.IDX PT, R2, R81, RZ, 0x1f ;  /* 0x00001fff51027589 */ /* 0x000ea200000e0000 */
[----:B------:R-:W1:Y:S01]  /*0ca0*/  S2UR UR47, SR_CgaCtaId ;  /* 0x00000000002f79c3 */ /* 0x000e620000008800 */
[----:B------:R-:W-:Y:S01]  /*0cb0*/  NOP ;  /* 0x0000000000007918 */ /* 0x000fe20000000000 */
[----:B--2---:R-:W-:-:S13]  /*0cc0*/  ISETP.NE.AND P0, PT, R2, 0x3, PT ;  /* 0x000000030200780c */ /* 0x004fda0003f05270 */
[----:B-1----:R-:W-:Y:S05]  /*0cd0*/  @P0 BRA `(.L_x_14) ;  /* 0x0000000000340947 */ /* 0x002fea0003800000 */
[----:B------:R-:W-:Y:S01]  /*0ce0*/  UMOV UR4, 0x400 ;  /* 0x0000040000047882 */ /* 0x000fe20000000000 */
[----:B------:R-:W-:Y:S01]  /*0cf0*/  UMOV UR6, 0x20 ;  /* 0x0000002000067882 */ /* 0x000fe20000000000 */
[----:B------:R-:W-:Y:S02]  /*0d00*/  ULEA UR4, UR47, UR4, 0x18 ;  /* 0x000000042f047291 */ /* 0x000fe4000f8ec0ff */
[----:B------:R-:W-:-:S04]  /*0d10*/  UIADD3 UR6, UPT, UPT, -UR6, 0x100000, URZ ;  /* 0x0010000006067890 */ /* 0x000fc8000fffe1ff */
[----:B------:R-:W-:Y:S02]  /*0d20*/  USHF.L.U32 UR7, UR6, 0xb, URZ ;  /* 0x0000000b06077899 */ /* 0x000fe400080006ff */
[----:B------:R-:W-:Y:S01]  /*0d30*/  USHF.L.U32 UR6, UR6, 0x1, URZ ;  /* 0x0000000106067899 */ /* 0x000fe200080006ff */
[----:B------:R-:W-:Y:S01]  /*0d40*/  ELECT P0, URZ, PT ;  /* 0x0000000000ff782f */ /* 0x000fe20003800000 */
[----:B------:R-:W1:Y:S10]  /*0d50*/  FENCE.VIEW.ASYNC.S ;  /* 0x00000000000073c6 */ /* 0x000e740000000000 */
[----:B-1----:R1:W2:Y:S01]  /*0d60*/  SYNCS.EXCH.64 URZ, [UR4+0x110], UR6 ;  /* 0x0001100604ff75b2 */ /* 0x0022a20008000100 */
[----:B------:R1:W1:Y:S01]  /*0d70*/  SYNCS.EXCH.64 URZ, [UR4+0x120], UR6 ;  /* 0x0001200604ff75b2 */ /* 0x0002620008000100 */
[----:B------:R1:W1:Y:S01]  /*0d80*/  SYNCS.EXCH.64 URZ, [UR4+0x118], UR6 ;  /* 0x0001180604ff75b2 */ /* 0x0002620008000100 */
[----:B------:R1:W1:Y:S01]  /*0d90*/  SYNCS.EXCH.64 URZ, [UR4+0x128], UR6 ;  /* 0x0001280604ff75b2 */ /* 0x0002620008000100 */
[----:B------:R-:W-:Y:S01]  /*0da0*/  NOP ;  /* 0x0000000000007918 */ /* 0x000fe20000000000 */
.L_x_14:
[----:B-1----:R-:W1:Y:S01]  /*0db0*/  LDCU UR4, c[0x0][0x36c] ;  /* 0x00006d80ff0477ac */ /* 0x002e620008000800 */
[----:B------:R-:W-:Y:S01]  /*0dc0*/  ISETP.NE.OR P3, PT, R0, 0x2, !P3 ;  /* 0x000000020000780c */ /* 0x000fe20005f65670 */
[----:B------:R-:W-:Y:S01]  /*0dd0*/  NOP ;  /* 0x0000000000007918 */ /* 0x000fe20000000000 */
[----:B------:R-:W-:Y:S01]  /*0de0*/  LOP3.LUT R0, R94, 0x1f, RZ, 0xc0, !PT ;  /* 0x0000001f5e007812 */ /* 0x000fe200078ec0ff */
[----:B------:R-:W-:Y:S02]  /*0df0*/  UISETP.NE.AND UP4, UPT, UR17, URZ, UPT ;  /* 0x000000ff1100728c */ /* 0x000fe4000bf85270 */
[----:B-1----:R-:W-:-:S09]  /*0e00*/  UISETP.EQ.U32.AND UP5, UPT, UR4, 0x1, UPT ;  /* 0x000000010400788c */ /* 0x002fd2000bfa2070 */
[----:B------:R-:W-:Y:S05]  /*0e10*/  BRA.U !UP5, `(.L_x_15) ;  /* 0x000000010d087547 */ /* 0x000fea000b800000 */
[----:B--234-:R-:W-:Y:S01]  /*0e20*/  UCGABAR_ARV ;  /* 0x00000000000079c7 */ /* 0x01cfe20008000000 */
[----:B------:R-:W-:Y:S05]  /*0e30*/  BRA `(.L_x_16) ;  /* 0x0000000000047947 */ /* 0x000fea0003800000 */
.L_x_15:
[----:B--234-:R-:W-:Y:S01]  /*0e40*/  NOP ;  /* 0x0000000000007918 */ /* 0x01cfe20000000000 */
.L_x_16:
[----:B------:R-:W1:Y:S01]  /*0e50*/  S2UR UR7, SR_CTAID.X ;  /* 0x00000000000779c3 */ /* 0x000e620000002500 */
[----:B------:R-:W-:-:S05]  /*0e60*/  CS2R.32 R82, SR_CgaSize ;  /* 0x0000000000527805 */ /* 0x000fca0000008a00 */
[----:B------:R-:W-:-:S05]  /*0e70*/  IMAD R82, R82, -0xa0, RZ ;  /* 0xffffff6052527824 */ /* 0x000fca00078e02ff */
[----:B------:R-:W-:-:S14]  /*0e80*/  R2UR UR5, R82 ;  /* 0x00000000520572ca */ /* 0x000fdc00000e0000 */
[----:B------:R-:W2:Y:S01]  /*0e90*/  LDCU UR5, c[0x0][UR5+0x2b0] ;  /* 0x00005600050577ac */ /* 0x000ea20008000800 */
[----:B------:R-:W-:-:S05]  /*0ea0*/  CS2R.32 R82, SR_CgaSize ;  /* 0x0000000000527805 */ /* 0x000fca0000008a00 */
[----:B------:R-:W-:-:S05]  /*0eb0*/  IMAD R82, R82, -0xa0, RZ ;  /* 0xffffff6052527824 */ /* 0x000fca00078e02ff */
[----:B------:R-:W-:-:S14]  /*0ec0*/  R2UR UR4, R82 ;  /* 0x00000000520472ca */ /* 0x000fdc00000e0000 */
[----:B------:R-:W3:Y:S01]  /*0ed0*/  LDCU UR4, c[0x0][UR4+0x2b4] ;  /* 0x00005680040477ac */ /* 0x000ee20008000800 */
[----:B------:R-:W4:Y:S01]  /*0ee0*/  S2UR UR8, SR_CTAID.Y ;  /* 0x00000000000879c3 */ /* 0x000f220000002600 */
[----:B------:R-:W-:-:S05]  /*0ef0*/  CS2R.32 R82, SR_CgaSize ;  /* 0x0000000000527805 */ /* 0x000fca0000008a00 */
[----:B------:R-:W-:-:S05]  /*0f00*/  IMAD R82, R82, -0xa0, RZ ;  /* 0xffffff6052527824 */ /* 0x000fca00078e02ff */
[----:B------:R-:W-:-:S14]  /*0f10*/  R2UR UR9, R82 ;  /* 0x00000000520972ca */ /* 0x000fdc00000e0000 */
[----:B------:R-:W3:Y:S01]  /*0f20*/  LDCU UR9, c[0x0][UR9+0x2a0] ;  /* 0x00005400090977ac */ /* 0x000ee20008000800 */
[----:B------:R-:W3:Y:S01]  /*0f30*/  LDCU UR21, c[0x0][0xb24] ;  /* 0x00016480ff1577ac */ /* 0x000ee20008000800 */
[----:B------:R-:W1:Y:S01]  /*0f40*/  S2UR UR36, SR_CTAID.Z ;  /* 0x00000000002479c3 */ /* 0x000e620000002700 */
[----:B------:R-:W-:-:S05]  /*0f50*/  CS2R.32 R82, SR_CgaSize ;  /* 0x0000000000527805 */ /* 0x000fca0000008a00 */
[----:B------:R-:W-:-:S05]  /*0f60*/  IMAD R82, R82, -0xa0, RZ ;  /* 0xffffff6052527824 */ /* 0x000fca00078e02ff */
[----:B------:R-:W-:-:S14]  /*0f70*/  R2UR UR63, R82 ;  /* 0x00000000523f72ca */ /* 0x000fdc00000e0000 */
[----:B------:R-:W3:Y:S01]  /*0f80*/  LDCU UR63, c[0x0][UR63+0x2a4] ;  /* 0x000054803f3f77ac */ /* 0x000ee20008000800 */
[----:B------:R-:W3:Y:S01]  /*0f90*/  LDCU UR42, c[0x0][0xb24] ;  /* 0x00016480ff2a77ac */ /* 0x000ee20008000800 */
[----:B-1----:R-:W-:Y:S01]  /*0fa0*/  I2FP.F32.U32 R3, UR7 ;  /* 0x0000000700037c45 */ /* 0x002fe20008201000 */
[----:B------:R-:W1:Y:S04]  /*0fb0*/  LDCU UR27, c[0x0][0xb30] ;  /* 0x00016600ff1b77ac */ /* 0x000e680008000800 */
[----:B--2---:R-:W-:Y:S01]  /*0fc0*/  FMUL R3, R3, UR5 ;  /* 0x0000000503037c20 */ /* 0x004fe20008400000 */
[----:B------:R-:W-:Y:S01]  /*0fd0*/  USHF.L.U32 UR29, UR47, 0xa, URZ ;  /* 0x0000000a2f1d7899 */ /* 0x000fe200080006ff */
[----:B----4-:R-:W-:Y:S01]  /*0fe0*/  I2FP.F32.U32 R2, UR8 ;  /* 0x0000000800027c45 */ /* 0x010fe20008201000 */
[----:B---3--:R-:W-:-:S03]  /*0ff0*/  UISETP.GE.AND UP2, UPT, UR21, 0x1, UPT ;  /* 0x000000011500788c */ /* 0x008fc6000bf46270 */
[----:B------:R-:W2:Y:S01]  /*1000*/  F2I.U32.TRUNC.NTZ R3, R3 ;  /* 0x0000000300037305 */ /* 0x000ea2000020f000 */
[----:B------:R-:W-:Y:S01]  /*1010*/  UMOV UR16, UR7 ;  /* 0x0000000700107c82 */ /* 0x000fe20008000000 */
[----:B------:R-:W-:Y:S01]  /*1020*/  FMUL R2, R2, UR4 ;  /* 0x0000000402027c20 */ /* 0x000fe20008400000 */
[----:B------:R-:W-:-:S05]  /*1030*/  UMOV UR20, UR8 ;  /* 0x0000000800147c82 */ /* 0x000fca0008000000 */
[----:B------:R-:W3:Y:S01]  /*1040*/  F2I.U32.TRUNC.NTZ R2, R2 ;  /* 0x0000000200027305 */ /* 0x000ee2000020f000 */
[----:B--2---:R-:W-:Y:S02]  /*1050*/  R2UR UR4, R3 ;  /* 0x00000000030472ca */ /* 0x004fe400000e0000 */
[----:B---3--:R-:W-:Y:S02]  /*1060*/  R2UR UR6, R2 ;  /* 0x00000000020672ca */ /* 0x008fe400000e0000 */
[----:B------:R-:W-:-:S09]  /*1070*/  PRMT R2, RZ, 0x7610, R2 ;  /* 0x00007610ff027816 */ /* 0x000fd20000000002 */
[----:B------:R-:W-:-:S04]  /*1080*/  UIADD3 UR5, UPT, UPT, -UR4, URZ, URZ ;  /* 0x000000ff04057290 */ /* 0x000fc8000fffe1ff */
[----:B------:R-:W-:Y:S02]  /*1090*/  UIMAD UR5, UR9, UR5, UR7 ;  /* 0x00000005090572a4 */ /* 0x000fe4000f8e0207 */
[----:B------:R-:W-:-:S04]  /*10a0*/  UIADD3 UR4, UPT, UPT, -UR6, URZ, URZ ;  /* 0x000000ff06047290 */ /* 0x000fc8000fffe1ff */
[----:B------:R-:W-:Y:S01]  /*10b0*/  IMAD.U32 R82, RZ, RZ, UR5 ;  /* 0x00000005ff527e24 */ /* 0x000fe2000f8e00ff */
[----:B------:R-:W-:Y:S01]  /*10c0*/  UIMAD UR63, UR63, UR4, UR8 ;  /* 0x000000043f3f72a4 */ /* 0x000fe2000f8e0208 */
[----:B-1----:R-:W-:Y:S11]  /*10d0*/  BRA.U UP4, `(.L_x_17) ;  /* 0x00000001047c7547 */ /* 0x002ff6000b800000 */
[----:B------:R-:W-:Y:S01]  /*10e0*/  UISETP.NE.AND UP0, UPT, UR63, 0x1, UPT ;  /* 0x000000013f00788c */ /* 0x000fe2000bf05270 */
[----:B------:R-:W-:Y:S01]  /*10f0*/  R2UR UR8, R82 ;  /* 0x00000000520872ca */ /* 0x000fe200000e0000 */
[----:B------:R-:W-:Y:S02]  /*1100*/  UISETP.NE.AND UP1, UPT, UR63, 0x2, UPT ;  /* 0x000000023f00788c */ /* 0x000fe4000bf25270 */
[----:B------:R-:W-:Y:S02]  /*1110*/  USEL UR5, URZ, 0x2, UP0 ;  /* 0x00000002ff057887 */ /* 0x000fe40008000000 */
[----:B------:R-:W-:Y:S02]  /*1120*/  UISETP.NE.AND UP0, UPT, UR63, 0x3, UPT ;  /* 0x000000033f00788c */ /* 0x000fe4000bf05270 */
[----:B------:R-:W-:Y:S02]  /*1130*/  USEL UR4, URZ, 0x4, UP1 ;  /* 0x00000004ff047887 */ /* 0x000fe40008800000 */
[----:B------:R-:W-:-:S02]  /*1140*/  UISETP.NE.AND UP1, UPT, UR63, 0x4, UPT ;  /* 0x000000043f00788c */ /* 0x000fc4000bf25270 */
[----:B------:R-:W-:Y:S02]  /*1150*/  USEL UR7, URZ, 0x8, UP0 ;  /* 0x00000008ff077887 */ /* 0x000fe40008000000 */
[----:B------:R-:W-:Y:S02]  /*1160*/  UISETP.NE.AND UP0, UPT, UR63, 0x5, UPT ;  /* 0x000000053f00788c */ /* 0x000fe4000bf05270 */
[----:B------:R-:W-:Y:S02]  /*1170*/  USEL UR6, URZ, 0x10, UP1 ;  /* 0x00000010ff067887 */ /* 0x000fe40008800000 */
[----:B------:R-:W-:Y:S02]  /*1180*/  UISETP.NE.AND UP1, UPT, UR63, 0x6, UPT ;  /* 0x000000063f00788c */ /* 0x000fe4000bf25270 */
[----:B------:R-:W-:Y:S02]  /*1190*/  USEL UR11, URZ, 0x20, UP0 ;  /* 0x00000020ff0b7887 */ /* 0x000fe40008000000 */
[----:B------:R-:W-:-:S02]  /*11a0*/  UISETP.NE.AND UP0, UPT, UR63, 0x7, UPT ;  /* 0x000000073f00788c */ /* 0x000fc4000bf05270 */
[----:B------:R-:W-:Y:S02]  /*11b0*/  USEL UR12, URZ, 0x40, UP1 ;  /* 0x00000040ff0c7887 */ /* 0x000fe40008800000 */
[----:B------:R-:W-:Y:S02]  /*11c0*/  UISETP.NE.AND UP1, UPT, UR63, URZ, UPT ;  /* 0x000000ff3f00728c */ /* 0x000fe4000bf25270 */
[----:B------:R-:W-:Y:S02]  /*11d0*/  USEL UR13, URZ, 0x80, UP0 ;  /* 0x00000080ff0d7887 */ /* 0x000fe40008000000 */
[----:B------:R-:W-:Y:S02]  /*11e0*/  UISETP.NE.AND UP0, UPT, UR8, URZ, UPT ;  /* 0x000000ff0800728c */ /* 0x000fe4000bf05270 */
[----:B------:R-:W-:Y:S02]  /*11f0*/  UISETP.EQ.OR UP1, UPT, UR8, URZ, !UP1 ;  /* 0x000000ff0800728c */ /* 0x000fe4000cf22670 */
[----:B------:R-:W-:-:S02]  /*1200*/  USEL UR9, UR5, 0x2, UP0 ;  /* 0x0000000205097887 */ /* 0x000fc40008000000 */
[----:B------:R-:W-:Y:S02]  /*1210*/  USEL UR4, UR4, 0x4, UP0 ;  /* 0x0000000404047887 */ /* 0x000fe40008000000 */
[----:B------:R-:W-:Y:S02]  /*1220*/  USEL UR5, URZ, 0x1, !UP1 ;  /* 0x00000001ff057887 */ /* 0x000fe4000c800000 */
[----:B------:R-:W-:Y:S02]  /*1230*/  USEL UR10, UR7, 0x8, UP0 ;  /* 0x00000008070a7887 */ /* 0x000fe40008000000 */
[----:B------:R-:W-:Y:S02]  /*1240*/  USEL UR8, UR6, 0x10, UP0 ;  /* 0x0000001006087887 */ /* 0x000fe40008000000 */
[----:B------:R-:W-:Y:S02]  /*1250*/  UIADD3 UR4, UPT, UPT, UR4, UR9, UR5 ;  /* 0x0000000904047290 */ /* 0x000fe4000fffe005 */
[----:B------:R-:W-:-:S02]  /*1260*/  USEL UR7, UR11, 0x20, UP0 ;  /* 0x000000200b077887 */ /* 0x000fc40008000000 */
[----:B------:R-:W-:Y:S02]  /*1270*/  USEL UR6, UR12, 0x40, UP0 ;  /* 0x000000400c067887 */ /* 0x000fe40008000000 */
[----:B------:R-:W-:Y:S02]  /*1280*/  UIADD3 UR4, UPT, UPT, UR8, UR10, UR4 ;  /* 0x0000000a08047290 */ /* 0x000fe4000fffe004 */
[----:B------:R-:W-:Y:S02]  /*1290*/  USEL UR5, UR13, 0x80, UP0 ;  /* 0x000000800d057887 */ /* 0x000fe40008000000 */
[----:B------:R-:W-:-:S04]  /*12a0*/  UIADD3 UR4, UPT, UPT, UR6, UR7, UR4 ;  /* 0x0000000706047290 */ /* 0x000fc8000fffe004 */
[----:B------:R-:W-:-:S06]  /*12b0*/  UIADD3 UR4, UPT, UPT, UR4, UR5, URZ ;  /* 0x0000000504047290 */ /* 0x000fcc000fffe0ff */
[----:B------:R-:W-:Y:S02]  /*12c0*/  MOV R2, UR4 ;  /* 0x0000000400027c02 */ /* 0x000fe40008000f00 */
.L_x_17:
[----:B------:R-:W-:Y:S05]  /*12d0*/  BRA.U !UP2, `(.L_x_18) ;  /* 0x000000010ad47547 */ /* 0x000fea000b800000 */
[----:B------:R-:W1:Y:S01]  /*12e0*/  LDCU.128 UR12, c[0x0][0xb10] ;  /* 0x00016200ff0c77ac */ /* 0x000e620008000c00 */
[----:B------:R-:W2:Y:S01]  /*12f0*/  LDCU UR6, c[0x0][0x370] ;  /* 0x00006e00ff0677ac */ /* 0x000ea20008000800 */
[----:B------:R-:W3:Y:S01]  /*1300*/  LDCU UR5, c[0x0][0x374] ;  /* 0x00006e80ff0577ac */ /* 0x000ee20008000800 */
[----:B------:R-:W4:Y:S01]  /*1310*/  LDCU UR26, c[0x0][0xb0c] ;  /* 0x00016180ff1a77ac */ /* 0x000f220008000800 */
[----:B------:R-:W4:Y:S01]  /*1320*/  LDCU UR4, c[0x0][0xb20] ;  /* 0x00016400ff0477ac */ /* 0x000f220008000800 */
[----:B------:R-:W4:Y:S01]  /*1330*/  LDCU.64 UR8, c[0x0][0xb28] ;  /* 0x00016500ff0877ac */ /* 0x000f220008000a00 */
[----:B-1----:R-:W-:Y:S02]  /*1340*/  UISETP.NE.AND UP0, UPT, UR14, 0x1, UPT ;  /* 0x000000010e00788c */ /* 0x002fe4000bf05270 */
[----:B---3--:R-:W-:Y:S02]  /*1350*/  UIMAD.WIDE.U32 UR10, UR5, UR15, URZ ;  /* 0x0000000f050a72a5 */ /* 0x008fe4000f8e00ff */
[----:B--2---:R-:W-:-:S02]  /*1360*/  UIMAD.WIDE.U32 UR22, UR6, UR12, URZ ;  /* 0x0000000c061672a5 */ /* 0x004fc4000f8e00ff */
[----:B----4-:R-:W-:Y:S02]  /*1370*/  UISETP.NE.AND UP1, UPT, UR26, 0x1, UPT ;  /* 0x000000011a00788c */ /* 0x010fe4000bf25270 */
[----:B------:R-:W-:Y:S01]  /*1380*/  UISETP.NE.AND UP2, UPT, UR21, 0x1, UPT ;  /* 0x000000011500788c */ /* 0x000fe2000bf45270 */
[----:B------:R-:W-:Y:S02]  /*1390*/  UMOV UR10, UR11 ;  /* 0x0000000b000a7c82 */ /* 0x000fe40008000000 */
[----:B------:R-:W-:Y:S01]  /*13a0*/  UMOV UR22, UR23 ;  /* 0x0000001700167c82 */ /* 0x000fe20008000000 */
[----:B------:R-:W-:Y:S02]  /*13b0*/  @UP0 USHF.R.U32.HI UR5, URZ, UR4, UR10 ;  /* 0x00000004ff050299 */ /* 0x000fe4000801160a */
[----:B------:R-:W-:Y:S02]  /*13c0*/  UIMAD.WIDE.U32 UR24, UR20, UR15, URZ ;  /* 0x0000000f141872a5 */ /* 0x000fe4000f8e00ff */
[----:B------:R-:W-:-:S02]  /*13d0*/  UIMAD.WIDE.U32 UR10, UR5, UR8, URZ ;  /* 0x00000008050a72a5 */ /* 0x000fc4000f8e00ff */
[----:B------:R-:W-:Y:S02]  /*13e0*/  @UP1 USHF.R.U32.HI UR6, URZ, UR13, UR22 ;  /* 0x0000000dff061299 */ /* 0x000fe40008011616 */
[----:B------:R-:W-:Y:S02]  /*13f0*/  UIMAD.WIDE.U32 UR18, UR16, UR12, URZ ;  /* 0x0000000c101272a5 */ /* 0x000fe4000f8e00ff */
[----:B------:R-:W-:Y:S01]  /*1400*/  UIMAD.WIDE.U32 UR22, UR6, UR8, URZ ;  /* 0x00000008061672a5 */ /* 0x000fe2000f8e00ff */
[----:B------:R-:W-:Y:S01]  /*1410*/  UMOV UR24, UR25 ;  /* 0x0000001900187c82 */ /* 0x000fe20008000000 */
[----:B------:R-:W-:Y:S01]  /*1420*/  UMOV UR10, UR11 ;  /* 0x0000000b000a7c82 */ /* 0x000fe20008000000 */
[----:B------:R-:W-:Y:S02]  /*1430*/  USHF.R.U32.HI UR24, URZ, UR4, UR24 ;  /* 0x00000004ff187299 */ /* 0x000fe40008011618 */
[----:B------:R-:W-:Y:S02]  /*1440*/  @UP2 USHF.R.U32.HI UR5, URZ, UR9, UR10 ;  /* 0x00000009ff052299 */ /* 0x000fe4000801160a */
[----:B------:R-:W-:Y:S01]  /*1450*/  UMOV UR7, UR23 ;  /* 0x0000001700077c82 */ /* 0x000fe20008000000 */
[----:B------:R-:W-:Y:S01]  /*1460*/  UMOV UR18, UR19 ;  /* 0x0000001300127c82 */ /* 0x000fe20008000000 */
[----:B------:R-:W-:-:S02]  /*1470*/  @UP2 USHF.R.U32.HI UR6, URZ, UR9, UR7 ;  /* 0x00000009ff062299 */ /* 0x000fc40008011607 */
[----:B------:R-:W-:Y:S02]  /*1480*/  USHF.R.U32.HI UR13, URZ, UR13, UR18 ;  /* 0x0000000dff0d7299 */ /* 0x000fe40008011612 */
[----:B------:R-:W-:Y:S02]  /*1490*/  USEL UR4, UR20, UR24, !UP0 ;  /* 0x0000001814047287 */ /* 0x000fe4000c000000 */
[----:B------:R-:W-:Y:S02]  /*14a0*/  UIMAD UR7, UR5, UR21, URZ ;  /* 0x00000015050772a4 */ /* 0x000fe4000f8e02ff */
[----:B------:R-:W-:Y:S02]  /*14b0*/  USEL UR5, UR16, UR13, !UP1 ;  /* 0x0000000d10057287 */ /* 0x000fe4000c800000 */
[----:B------:R-:W-:Y:S02]  /*14c0*/  UIMAD UR12, UR6, UR21, URZ ;  /* 0x00000015060c72a4 */ /* 0x000fe4000f8e02ff */
[----:B------:R-:W-:-:S02]  /*14d0*/  UISETP.GE.AND UP0, UPT, UR4, UR7, UPT ;  /* 0x000000070400728c */ /* 0x000fc4000bf06270 */
[----:B------:R-:W-:Y:S02]  /*14e0*/  UIMAD.WIDE.U32 UR10, UR4, UR8, URZ ;  /* 0x00000008040a72a5 */ /* 0x000fe4000f8e00ff */
[----:B------:R-:W-:Y:S02]  /*14f0*/  UISETP.GE.OR UP0, UPT, UR5, UR12, UP0 ;  /* 0x0000000c0500728c */ /* 0x000fe40008706670 */
[----:B------:R-:W-:Y:S02]  /*1500*/  UIMAD.WIDE.U32 UR12, UR5, UR8, URZ ;  /* 0x00000008050c72a5 */ /* 0x000fe4000f8e00ff */
[----:B------:R-:W-:Y:S01]  /*1510*/  UIADD3 UR10, UPT, UPT, -UR4, URZ, URZ ;  /* 0x000000ff040a7290 */ /* 0x000fe2000fffe1ff */
[----:B------:R-:W-:Y:S01]  /*1520*/  UMOV UR8, UR11 ;  /* 0x0000000b00087c82 */ /* 0x000fe20008000000 */
[----:B------:R-:W-:Y:S02]  /*1530*/  UIADD3 UR11, UPT, UPT, -UR5, URZ, URZ ;  /* 0x000000ff050b7290 */ /* 0x000fe4000fffe1ff */
[----:B------:R-:W-:-:S03]  /*1540*/  USHF.R.U32.HI UR8, URZ, UR9, UR8 ;  /* 0x00000009ff087299 */ /* 0x000fc60008011608 */
[----:B------:R-:W-:Y:S01]  /*1550*/  @!UP0 UMOV UR7, UR13 ;  /* 0x0000000d00078c82 */ /* 0x000fe20008000000 */
[----:B------:R-:W-:Y:S02]  /*1560*/  UIMAD UR20, UR14, UR10, UR20 ;  /* 0x0000000a0e1472a4 */ /* 0x000fe4000f8e0214 */
[----:B------:R-:W-:Y:S02]  /*1570*/  USEL UR8, UR4, UR8, !UP2 ;  /* 0x0000000804087287 */ /* 0x000fe4000d000000 */
[----:B------:R-:W-:Y:S02]  /*1580*/  @!UP0 USHF.R.U32.HI UR7, URZ, UR9, UR7 ;  /* 0x00000009ff078299 */ /* 0x000fe40008011607 */
[----:B------:R-:W-:Y:S02]  /*1590*/  UIADD3 UR9, UPT, UPT, -UR8, URZ, URZ ;  /* 0x000000ff08097290 */ /* 0x000fe4000fffe1ff */
[----:B------:R-:W-:Y:S02]  /*15a0*/  @!UP0 USEL UR7, UR5, UR7, !UP2 ;  /* 0x0000000705078287 */ /* 0x000fe4000d000000 */
[----:B------:R-:W-:-:S02]  /*15b0*/  UIMAD UR9, UR21, UR9, UR4 ;  /* 0x00000009150972a4 */ /* 0x000fc4000f8e0204 */
[----:B------:R-:W-:Y:S02]  /*15c0*/  @!UP0 UIADD3 UR8, UPT, UPT, UR8, -UR7, URZ ;  /* 0x8000000708088290 */ /* 0x000fe4000fffe0ff */
[----:B------:R-:W-:Y:S02]  /*15d0*/  @!UP0 UIMAD UR6, UR9, UR6, UR7 ;  /* 0x00000006090682a4 */ /* 0x000fe4000f8e0207 */
[----:B------:R-:W-:Y:S02]  /*15e0*/  @!UP0 UIMAD UR4, UR8, UR21, UR5 ;  /* 0x00000015080482a4 */ /* 0x000fe4000f8e0205 */
[----:B------:R-:W-:Y:S02]  /*15f0*/  UIMAD UR16, UR26, UR11, UR16 ;  /* 0x0000000b1a1072a4 */ /* 0x000fe4000f8e0210 */
[----:B------:R-:W-:Y:S01]  /*1600*/  UIMAD UR20, UR4, UR14, UR20 ;  /* 0x0000000e041472a4 */ /* 0x000fe2000f8e0214 */
[----:B------:R-:W-:Y:S02]  /*1610*/  @!UP0 UMOV UR5, UR6 ;  /* 0x0000000600058c82 */ /* 0x000fe40008000000 */
[----:B------:R-:W-:-:S12]  /*1620*/  UIMAD UR16, UR5, UR26, UR16 ;  /* 0x0000001a051072a4 */ /* 0x000fd8000f8e0210 */
.L_x_18:
[----:B------:R-:W-:Y:S02]  /*1630*/  UISETP.NE.AND UP1, UPT, UR27, 0x1, UPT ;  /* 0x000000011b00788c */ /* 0x000fe4000bf25270 */
[----:B------:R-:W-:Y:S02]  /*1640*/  UISETP.NE.AND UP0, UPT, UR17, 0x2, UPT ;  /* 0x000000021100788c */ /* 0x000fe4000bf05270 */
[----:B------:R-:W-:-:S05]  /*1650*/  ULOP3.LUT UR29, UR29, 0x1c00, URZ, 0xc0, !UPT ;  /* 0x00001c001d1d7892 */ /* 0x000fca000f8ec0ff */
[----:B------:R-:W-:Y:S07]  /*1660*/  BRA.U UP1, `(.L_x_19) ;  /* 0x0000000101447547 */ /* 0x000fee000b800000 */
[----:B------:R-:W1:Y:S01]  /*1670*/  LDCU.128 UR8, c[0x0][0xb10] ;  /* 0x00016200ff0877ac */ /* 0x000e620008000c00 */
[----:B------:R-:W2:Y:S01]  /*1680*/  LDCU UR12, c[0x0][0xb0c] ;  /* 0x00016180ff0c77ac */ /* 0x000ea20008000800 */
[----:B------:R-:W3:Y:S01]  /*1690*/  LDCU UR13, c[0x0][0xb20] ;  /* 0x00016400ff0d77ac */ /* 0x000ee20008000800 */
[----:B-1----:R-:W-:Y:S02]  /*16a0*/  UIMAD.WIDE.U32 UR6, UR16, UR8, URZ ;  /* 0x00000008100672a5 */ /* 0x002fe4000f8e00ff */
[----:B------:R-:W-:Y:S02]  /*16b0*/  UIMAD.WIDE.U32 UR4, UR20, UR11, URZ ;  /* 0x0000000b140472a5 */ /* 0x000fe4000f8e00ff */
[----:B--2---:R-:W-:Y:S02]  /*16c0*/  UISETP.NE.AND UP2, UPT, UR12, 0x1, UPT ;  /* 0x000000010c00788c */ /* 0x004fe4000bf45270 */
[----:B------:R-:W-:Y:S01]  /*16d0*/  UISETP.NE.AND UP1, UPT, UR10, 0x1, UPT ;  /* 0x000000010a00788c */ /* 0x000fe2000bf25270 */
[----:B------:R-:W-:-:S02]  /*16e0*/  UMOV UR6, UR7 ;  /* 0x0000000700067c82 */ /* 0x000fc40008000000 */
[----:B------:R-:W-:Y:S01]  /*16f0*/  UMOV UR4, UR5 ;  /* 0x0000000500047c82 */ /* 0x000fe20008000000 */
[----:B------:R-:W-:Y:S02]  /*1700*/  USHF.R.U32.HI UR6, URZ, UR9, UR6 ;  /* 0x00000009ff067299 */ /* 0x000fe40008011606 */
[----:B---3--:R-:W-:Y:S02]  /*1710*/  USHF.R.U32.HI UR4, URZ, UR13, UR4 ;  /* 0x0000000dff047299 */ /* 0x008fe40008011604 */
[----:B------:R-:W-:Y:S02]  /*1720*/  USEL UR5, UR16, UR6, !UP2 ;  /* 0x0000000610057287 */ /* 0x000fe4000d000000 */
[----:B------:R-:W-:-:S04]  /*1730*/  USEL UR4, UR20, UR4, !UP1 ;  /* 0x0000000414047287 */ /* 0x000fc8000c800000 */
[----:B------:R-:W-:Y:S02]  /*1740*/  UIADD3 UR6, UPT, UPT, UR5, -UR4, URZ ;  /* 0x8000000405067290 */ /* 0x000fe4000fffe0ff */
[----:B------:R-:W-:Y:S02]  /*1750*/  UIADD3 UR4, UPT, UPT, -UR5, UR4, URZ ;  /* 0x0000000405047290 */ /* 0x000fe4000fffe1ff */
[----:B------:R-:W-:Y:S02]  /*1760*/  UIMAD UR20, UR6, UR10, UR20 ;  /* 0x0000000a061472a4 */ /* 0x000fe4000f8e0214 */
[----:B------:R-:W-:-:S12]  /*1770*/  UIMAD UR16, UR4, UR12, UR16 ;  /* 0x0000000c041072a4 */ /* 0x000fd8000f8e0210 */
.L_x_19:
[----:B------:R-:W-:Y:S05]  /*1780*/  BRA.U !UP5, `(.L_x_20) ;  /* 0x000000010d0c7547 */ /* 0x000fea000b800000 */
[----:B------:R-:W-:Y:S01]  /*1790*/  UCGABAR_WAIT ;  /* 0x0000000000007dc7 */ /* 0x000fe20008000000 */
[----:B------:R-:W-:Y:S01]  /*17a0*/  CCTL.IVALL ;  /* 0x00000000ff00798f */ /* 0x000fe20002000000 */
[----:B------:R-:W-:Y:S05]  /*17b0*/  BRA `(.L_x_21) ;  /* 0x0000000000047947 */ /* 0x000fea0003800000 */
.L_x_20:
[----:B------:R-:W-:Y:S06]  /*17c0*/  BAR.SYNC.DEFER_BLOCKING 0x0 ;  /* 0x0000000000007b1d */ /* 0x000fec0000010000 */
.L_x_21:
[----:B------:R-:W-:Y:S05]  /*17d0*/  BRA.U UP0, `(.L_x_22) ;  /* 0x0000001500407547 */ /* 0x000fea000b800000 */
[----:B------:R-:W1:Y:S01]  /*17e0*/  LDCU UR6, c[0x0][0x38c] ;  /* 0x00007180ff0677ac */ /* 0x000e620008000800 */
[----:B------:R-:W-:Y:S01]  /*17f0*/  PLOP3.LUT P1, PT, PT, PT, UP3, 0x80, 0x8 ;  /* 0x000000000008781c */ /* 0x000fe20003f2f038 */
[----:B------:R-:W-:Y:S01]  /*1800*/  IMAD.MOV.U32 R12, RZ, RZ, 0x1 ;  /* 0x00000001ff0c7424 */ /* 0x000fe200078e00ff */
[----:B------:R-:W-:Y:S01]  /*1810*/  ISETP.EQ.OR P2, PT, R0, RZ, P3 ;  /* 0x000000ff0000720c */ /* 0x000fe20001f42670 */
[----:B------:R-:W-:Y:S01]  /*1820*/  UISETP.NE.AND UP1, UPT, UR17, URZ, UPT ;  /* 0x000000ff1100728c */ /* 0x000fe2000bf25270 */
[----:B------:R-:W-:Y:S02]  /*1830*/  PLOP3.LUT P1, PT, P1, PT, PT, 0x8, 0x80 ;  /* 0x000000000080781c */ /* 0x000fe40000f2e170 */
[----:B------:R-:W-:Y:S01]  /*1840*/  CS2R R10, SRZ ;  /* 0x00000000000a7805 */ /* 0x000fe2000001ff00 */
[----:B------:R-:W-:Y:S01]  /*1850*/  IMAD.MOV.U32 R9, RZ, RZ, RZ ;  /* 0x000000ffff097224 */ /* 0x000fe200078e00ff */
[----:B------:R-:W2:Y:S01]  /*1860*/  LDCU UR41, c[0x0][0x370] ;  /* 0x00006e00ff2977ac */ /* 0x000ea20008000800 */
[----:B------:R-:W-:Y:S01]  /*1870*/  IMAD.MOV.U32 R8, RZ, RZ, 0x1 ;  /* 0x00000001ff087424 */ /* 0x000fe200078e00ff */
[----:B------:R-:W-:Y:S01]  /*1880*/  USEL UR30, UR45, 0x2, UP1 ;  /* 0x000000022d1e7887 */ /* 0x000fe20008800000 */
[----:B------:R-:W3:Y:S01]  /*1890*/  LDCU.64 UR38, c[0x0][0x348] ;  /* 0x00006900ff2677ac */ /* 0x000ee20008000a00 */
[----:B-1----:R-:W-:-:S02]  /*18a0*/  UIADD3 UR5, UPT, UPT, UR6, 0x3f, URZ ;  /* 0x0000003f06057890 */ /* 0x002fc4000fffe0ff */
[----:B------:R-:W-:Y:S02]  /*18b0*/  USHF.R.U32.HI UR46, URZ, 0x6, UR29 ;  /* 0x00000006ff2e7899 */ /* 0x000fe4000801161d */
[----:B------:R-:W-:Y:S02]  /*18c0*/  USHF.R.S32.HI UR4, URZ, 0x1f, UR5 ;  /* 0x0000001fff047899 */ /* 0x000fe40008011405 */
[----:B------:R-:W-:Y:S02]  /*18d0*/  UIADD3 UR48, UPT, UPT, UR6, 0x7e, URZ ;  /* 0x0000007e06307890 */ /* 0x000fe4000fffe0ff */
[----:B------:R-:W-:Y:S01]  /*18e0*/  ULEA.HI UR4, UR4, UR5, URZ, 0x6 ;  /* 0x0000000504047291 */ /* 0x000fe2000f8f30ff */
[----:B------:R-:W1:Y:S03]  /*18f0*/  LDCU UR40, c[0x0][0x374] ;  /* 0x00006e80ff2877ac */ /* 0x000e660008000800 */
[----:B------:R-:W-:-:S02]  /*1900*/  USHF.R.S32.HI UR44, URZ, 0x6, UR4 ;  /* 0x00000006ff2c7899 */ /* 0x000fc40008011404 */
[----:B------:R-:W-:Y:S02]  /*1910*/  UIADD3 UR4, UPT, UPT, UR6, -0x1, URZ ;  /* 0xffffffff06047890 */ /* 0x000fe4000fffe0ff */
[----:B------:R-:W-:Y:S02]  /*1920*/  UISETP.LT.U32.AND UP0, UPT, UR44, 0x6, UPT ;  /* 0x000000062c00788c */ /* 0x000fe4000bf01070 */
[----:B------:R-:W-:Y:S02]  /*1930*/  UISETP.GE.U32.AND UP2, UPT, UR4, -0x7f, UPT ;  /* 0xffffff810400788c */ /* 0x000fe4000bf46070 */
[----:B------:R-:W-:Y:S01]  /*1940*/  USEL UR43, UR44, 0x6, UP0 ;  /* 0x000000062c2b7887 */ /* 0x000fe20008000000 */
[----:B------:R-:W-:-:S03]  /*1950*/  UMOV UR15, URZ ;  /* 0x000000ff000f7c82 */ /* 0x000fc60008000000 */
[----:B------:R-:W-:Y:S02]  /*1960*/  UIADD3 UR21, UPT, UPT, UR43, -0x1, URZ ;  /* 0xffffffff2b157890 */ /* 0x000fe4000fffe0ff */
[----:B------:R-:W-:-:S03]  /*1970*/  UIADD3 UR45, UPT, UPT, UR44, -UR43, URZ ;  /* 0x8000002b2c2d7290 */ /* 0x000fc6000fffe0ff */
[----:B------:R-:W-:-:S04]  /*1980*/  @UP2 UIADD3 UR21, UPT, UPT, UR43, URZ, URZ ;  /* 0x000000ff2b152290 */ /* 0x000fc8000fffe0ff */
[----:B-123--:R-:W-:-:S12]  /*1990*/  UIADD3 UR21, UPT, UPT, UR21, 0x1, URZ ;  /* 0x0000000115157890 */ /* 0x00efd8000fffe0ff */
.L_x_42:
[----:B------:R-:W-:Y:S01]  /*19a0*/  UISETP.NE.AND UP0, UPT, UR47, URZ, UPT ;  /* 0x000000ff2f00728c */ /* 0x000fe2000bf05270 */
[----:B-1----:R-:W1:Y:S08]  /*19b0*/  S2UR UR47, SR_CgaCtaId ;  /* 0x00000000002f79c3 */ /* 0x002e700000008800 */
[----:B------:R-:W-:Y:S05]  /*19c0*/  BRA.U UP0, `(.L_x_23) ;  /* 0x0000000100347547 */ /* 0x000fea000b800000 */
[----:B------:R-:W2:Y:S01]  /*19d0*/  S2R R0, SR_CgaCtaId ;  /* 0x0000000000007919 */ /* 0x000ea20000008800 */
[----:B------:R-:W-:Y:S02]  /*19e0*/  MOV R3, 0x400 ;  /* 0x0000040000037802 */ /* 0x000fe40000000f00 */
[----:B------:R-:W-:Y:S02]  /*19f0*/  SHF.L.U32 R2, R8, 0x1f, RZ ;  /* 0x0000001f08027819 */ /* 0x000fe400000006ff */
[----:B--2---:R-:W-:-:S05]  /*1a00*/  LEA R0, R0, R3, 0x18 ;  /* 0x0000000300007211 */ /* 0x004fca00078ec0ff */
[----:B------:R-:W-:-:S04]  /*1a10*/  IMAD R3, R9, 0x8, R0 ;  /* 0x0000000809037824 */ /* 0x000fc800078e0200 */
[----:B------:R-:W2:Y:S02]  /*1a20*/  SYNCS.PHASECHK.TRANS64.TRYWAIT P0, [R3+URZ+0x120], R2 ;  /* 0x00012002030075a7 */ /* 0x000ea400080011ff */
[----:B--2---:R-:W-:Y:S05]  /*1a30*/  @!P0 BRA `(.L_x_24) ;  /* 0x0000007c004c8947 */ /* 0x004fea0003800000 */
.L_x_140:
[----:B------:R-:W-:Y:S01]  /*1a40*/  VIADD R9, R9, 0x1 ;  /* 0x0000000109097836 */ /* 0x000fe20000000000 */
[----:B------:R2:W-:Y:S04]  /*1a50*/  SYNCS.ARRIVE.TRANS64.A1T0 RZ, [R3+URZ+0x110], RZ ;  /* 0x000110ff03ff79a7 */ /* 0x0005e800081000ff */
[----:B------:R-:W-:-:S04]  /*1a60*/  ISETP.NE.AND P0, PT, R9, 0x2, PT ;  /* 0x000000020900780c */ /* 0x000fc80003f05270 */
[----:B------:R-:W-:Y:S02]  /*1a70*/  SEL R9, R9, RZ, P0 ;  /* 0x000000ff09097207 */ /* 0x000fe40000000000 */
[----:B--2---:R-:W-:-:S04]  /*1a80*/  SEL R3, RZ, 0x1, P0 ;  /* 0x00000001ff037807 */ /* 0x004fc80000000000 */
[----:B------:R-:W-:-:S07]  /*1a90*/  LOP3.LUT R8, R8, R3, RZ, 0x3c, !PT ;  /* 0x0000000308087212 */ /* 0x000fce00078e3cff */
.L_x_23:
[----:B------:R-:W-:Y:S01]  /*1aa0*/  UMOV UR13, 0x400 ;  /* 0x00000400000d7882 */ /* 0x000fe20000000000 */
[----:B------:R-:W-:Y:S01]  /*1ab0*/  SHF.L.U32 R0, R12, 0x1f, RZ ;  /* 0x0000001f0c007819 */ /* 0x000fe200000006ff */
[----:B-1----:R-:W-:Y:S02]  /*1ac0*/  ULEA UR13, UR47, UR13, 0x18 ;  /* 0x0000000d2f0d7291 */ /* 0x002fe4000f8ec0ff */
[----:B------:R-:W-:Y:S02]  /*1ad0*/  UISETP.GE.U32.AND UP0, UPT, UR48, 0x7f, UPT ;  /* 0x0000007f3000788c */ /* 0x000fe4000bf06070 */
[----:B------:R-:W-:Y:S02]  /*1ae0*/  ULEA UR4, UR15, UR13, 0x3 ;  /* 0x0000000d0f047291 */ /* 0x000fe4000f8e18ff */
[----:B------:R-:W-:Y:S02]  /*1af0*/  USHF.L.U32 UR18, UR20, 0x7, URZ ;  /* 0x0000000714127899 */ /* 0x000fe400080006ff */
[----:B------:R-:W-:Y:S01]  /*1b00*/  ULEA UR35, UR16, UR46, 0x7 ;  /* 0x0000002e10237291 */ /* 0x000fe2000f8e38ff */
[----:B------:R-:W-:-:S04]  /*1b10*/  UMOV UR7, URZ ;  /* 0x000000ff00077c82 */ /* 0x000fc80008000000 */
[----:B------:R1:W2:Y:S01]  /*1b20*/  SYNCS.PHASECHK.TRANS64.TRYWAIT P0, [UR4+0x30], R0 ;  /* 0x00003000ff0075a7 */ /* 0x0002a20008001104 */
[----:B------:R-:W-:Y:S06]  /*1b30*/  BRA.U !UP0, `(.L_x_25) ;  /* 0x0000000108d87547 */ /* 0x000fec000b800000 */
[----:B------:R-:W-:Y:S01]  /*1b40*/  UIADD3 UR10, UPT, UPT, UR18, 0x40, URZ ;  /* 0x00000040120a7890 */ /* 0x000fe2000fffe0ff */
[----:B------:R-:W-:Y:S01]  /*1b50*/  UMOV UR14, URZ ;  /* 0x000000ff000e7c82 */ /* 0x000fe20008000000 */
[----:B------:R-:W-:-:S10]  /*1b60*/  UMOV UR4, UR15 ;  /* 0x0000000f00047c82 */ /* 0x000fd40008000000 */
.L_x_31:
[----:B------:R-:W-:Y:S01]  /*1b70*/  ULEA UR33, UR4, UR13, 0x3 ;  /* 0x0000000d04217291 */ /* 0x000fe2000f8e18ff */
[----:B--2---:R-:W-:Y:S01]  /*1b80*/  @!P3 MOV R2, 0x8000 ;  /* 0x000080000002b802 */ /* 0x004fe20000000f00 */
[----:B--234-:R-:W-:Y:S10]  /*1b90*/  @P0 BRA `(.L_x_26) ;  /* 0x00000000000c0947 */ /* 0x01cff40003800000 */
[----:B------:R-:W-:-:S04]  /*1ba0*/  SHF.L.U32 R3, R12, 0x1f, RZ ;  /* 0x0000001f0c037819 */ /* 0x000fc800000006ff */
[----:B------:R-:W2:Y:S02]  /*1bb0*/  SYNCS.PHASECHK.TRANS64.TRYWAIT P0, [UR33+0x30], R3 ;  /* 0x00003003ff0075a7 */ /* 0x000ea40008001121 */
[----:B--2---:R-:W-:Y:S05]  /*1bc0*/  @!P0 BRA `(.L_x_27) ;  /* 0x0000007800fc8947 */ /* 0x004fea0003800000 */
.L_x_26:
[----:B------:R2:W-:Y:S01]  /*1bd0*/  @!P3 SYNCS.ARRIVE.TRANS64 RZ, [UR33], R2 ;  /* 0x00000002ffffb9a7 */ /* 0x0005e20008000021 */
[----:B------:R-:W-:-:S04]  /*1be0*/  ULOP3.LUT UR5, UR30, 0x2, URZ, 0xfc, !UPT ;  /* 0x000000021e057892 */ /* 0x000fc8000f8efcff */
[----:B------:R-:W-:-:S09]  /*1bf0*/  UISETP.NE.AND UP0, UPT, UR5, 0x2, UPT ;  /* 0x000000020500788c */ /* 0x000fd2000bf05270 */
[----:B------:R-:W-:Y:S05]  /*1c00*/  BRA.U UP0, `(.L_x_28) ;  /* 0x0000000100047547 */ /* 0x000fea000b800000 */
[----:B------:R-:W-:Y:S05]  /*1c10*/  BPT.TRAP 0x1 ;  /* 0x000000040000795c */ /* 0x000fea0000300000 */
.L_x_28:
[----:B------:R-:W-:Y:S04]  /*1c20*/  BSSY.RECONVERGENT B0, `(.L_x_29) ;  /* 0x0000003000007945 */ /* 0x000fe80003800200 */
[----:B------:R-:W-:Y:S05]  /*1c30*/  @P2 BRA `(.L_x_30) ;  /* 0x0000000000042947 */ /* 0x000fea0003800000 */
[----:B------:R-:W-:Y:S05]  /*1c40*/  BPT.TRAP 0x1 ;  /* 0x000000040000795c */ /* 0x000fea0000300000 */
.L_x_30:
[----:B------:R-:W-:Y:S05]  /*1c50*/  BSYNC.RECONVERGENT B0 ;  /* 0x0000000000007941 */ /* 0x000fea0003800200 */
.L_x_29:
[----:B------:R-:W-:Y:S02]  /*1c60*/  UIADD3 UR5, UPT, UPT, UR4, 0x1, URZ ;  /* 0x0000000104057890 */ /* 0x000fe4000fffe0ff */
[----:B------:R-:W-:Y:S02]  /*1c70*/  USHF.L.U32 UR4, UR4, 0xe, URZ ;  /* 0x0000000e04047899 */ /* 0x000fe400080006ff */
[----:B------:R-:W-:Y:S02]  /*1c80*/  UISETP.NE.AND UP0, UPT, UR5, 0x6, UPT ;  /* 0x000000060500788c */ /* 0x000fe4000bf05270 */
[----:B------:R-:W-:Y:S02]  /*1c90*/  USHF.L.U32 UR34, UR14, 0x6, URZ ;  /* 0x000000060e227899 */ /* 0x000fe400080006ff */
[----:B------:R-:W-:Y:S02]  /*1ca0*/  USEL UR6, URZ, 0x1, UP0 ;  /* 0x00000001ff067887 */ /* 0x000fe40008000000 */
[----:B------:R-:W-:-:S02]  /*1cb0*/  USEL UR15, UR5, URZ, UP0 ;  /* 0x000000ff050f7287 */ /* 0x000fc40008000000 */
[----:B------:R-:W-:Y:S02]  /*1cc0*/  UIADD3 UR14, UPT, UPT, UR14, 0x1, URZ ;  /* 0x000000010e0e7890 */ /* 0x000fe4000fffe0ff */
[----:B------:R-:W-:Y:S01]  /*1cd0*/  LOP3.LUT R12, R12, UR6, RZ, 0x3c, !PT ;  /* 0x000000060c0c7c12 */ /* 0x000fe2000f8e3cff */
[----:B------:R-:W-:Y:S02]  /*1ce0*/  UIADD3 UR6, UP0, UPT, UR38, 0x180, URZ ;  /* 0x0000018026067890 */ /* 0x000fe4000ff1e0ff */
[----:B------:R-:W-:Y:S01]  /*1cf0*/  UIADD3 UR22, UP1, UPT, UR38, 0x80, URZ ;  /* 0x0000008026167890 */ /* 0x000fe2000ff3e0ff */
[----:B-1----:R-:W-:Y:S01]  /*1d00*/  SHF.L.U32 R0, R12, 0x1f, RZ ;  /* 0x0000001f0c007819 */ /* 0x002fe200000006ff */
[----:B------:R-:W-:Y:S02]  /*1d10*/  ULEA UR32, UR29, UR4, 0x1 ;  /* 0x000000041d207291 */ /* 0x000fe4000f8e08ff */
[----:B------:R-:W-:Y:S02]  /*1d20*/  ULEA UR5, UR15, UR13, 0x3 ;  /* 0x0000000d0f057291 */ /* 0x000fe4000f8e18ff */
[----:B------:R-:W-:-:S02]  /*1d30*/  UIADD3 UR4, UPT, UPT, UR13, UR4, URZ ;  /* 0x000000040d047290 */ /* 0x000fc4000fffe0ff */
[----:B------:R-:W-:Y:S02]  /*1d40*/  UIADD3.X UR7, UPT, UPT, URZ, UR39, URZ, UP0, !UPT ;  /* 0x00000027ff077290 */ /* 0x000fe400087fe4ff */
[----:B------:R-:W-:Y:S02]  /*1d50*/  UISETP.NE.AND UP0, UPT, UR14, UR21, UPT ;  /* 0x000000150e00728c */ /* 0x000fe4000bf05270 */
[----:B------:R-:W-:Y:S01]  /*1d60*/  UIADD3.X UR23, UPT, UPT, URZ, UR39, URZ, UP1, !UPT ;  /* 0x00000027ff177290 */ /* 0x000fe20008ffe4ff */
[----:B------:R3:W4:Y:S01]  /*1d70*/  SYNCS.PHASECHK.TRANS64.TRYWAIT P0, [UR5+0x30], R0 ;  /* 0x00003000ff0075a7 */ /* 0x0007220008001105 */
[----:B------:R-:W-:Y:S02]  /*1d80*/  UIADD3 UR32, UPT, UPT, UR13, 0x8400, UR32 ;  /* 0x000084000d207890 */ /* 0x000fe4000fffe020 */
[----:B------:R-:W-:Y:S02]  /*1d90*/  UIADD3 UR16, UPT, UPT, UR4, 0x20400, URZ ;  /* 0x0002040004107890 */ /* 0x000fe4000fffe0ff */
[----:B------:R-:W-:Y:S01]  /*1da0*/  UIADD3 UR8, UPT, UPT, UR4, 0x22400, URZ ;  /* 0x0002240004087890 */ /* 0x000fe2000fffe0ff */
[----:B------:R-:W-:Y:S01]  /*1db0*/  UMOV UR5, 0xff0000 ;  /* 0x00ff000000057882 */ /* 0x000fe20000000000 */
[----:B------:R-:W-:Y:S01]  /*1dc0*/  UMOV UR24, 0x0 ;  /* 0x0000000000187882 */ /* 0x000fe20000000000 */
[----:B------:R-:W-:Y:S01]  /*1dd0*/  UMOV UR25, 0x10000000 ;  /* 0x1000000000197882 */ /* 0x000fe20000000000 */
[----:B------:R-:W-:Y:S01]  /*1de0*/  UMOV UR17, UR33 ;  /* 0x0000002100117c82 */ /* 0x000fe20008000000 */
[----:B------:R-:W-:Y:S01]  /*1df0*/  UMOV UR20, UR36 ;  /* 0x0000002400147c82 */ /* 0x000fe20008000000 */
[----:B------:R-:W-:Y:S01]  /*1e00*/  UMOV UR19, UR34 ;  /* 0x0000002200137c82 */ /* 0x000fe20008000000 */
[----:B------:R-:W-:Y:S01]  /*1e10*/  UMOV UR12, UR36 ;  /* 0x00000024000c7c82 */ /* 0x000fe20008000000 */
[----:B------:R-:W-:Y:S01]  /*1e20*/  UMOV UR9, UR33 ;  /* 0x0000002100097c82 */ /* 0x000fe20008000000 */
[----:B------:R-:W-:Y:S01]  /*1e30*/  UMOV UR11, UR34 ;  /* 0x00000022000b7c82 */ /* 0x000fe20008000000 */
[----:B------:R-:W-:Y:S01]  /*1e40*/  UTMALDG.3D.MULTICAST [UR32], [UR22], UR5, desc[UR24] ;  /* 0x00001820160073b4 */ /* 0x000fe20008011805 */
[----:B------:R-:W-:Y:S01]  /*1e50*/  UMOV UR4, UR15 ;  /* 0x0000000f00047c82 */ /* 0x000fe20008000000 */
[----:B------:R-:W-:Y:S01]  /*1e60*/  UTMALDG.3D [UR16], [UR6], desc[UR24] ;  /* 0x00001810060075b4 */ /* 0x000fe20008011000 */
[----:B------:R1:W-:Y:S02]  /*1e70*/  UTMALDG.3D [UR8], [UR6], desc[UR24] ;  /* 0x00001808060075b4 */ /* 0x0003e40008011000 */
[----:B-1----:R-:W-:Y:S01]  /*1e80*/  UMOV UR7, UR21 ;  /* 0x0000001500077c82 */ /* 0x002fe20008000000 */
[----:B------:R-:W-:Y:S05]  /*1e90*/  BRA.U UP0, `(.L_x_31) ;  /* 0xfffffffd00347547 */ /* 0x000fea000b83ffff */
.L_x_25:
[----:B------:R-:W-:Y:S01]  /*1ea0*/  ULEA UR4, UR15, UR13, 0x3 ;  /* 0x0000000d0f047291 */ /* 0x000fe2000f8e18ff */
[----:B-1-3--:R-:W-:Y:S01]  /*1eb0*/  SHF.L.U32 R0, R12, 0x1f, RZ ;  /* 0x0000001f0c007819 */ /* 0x00afe200000006ff */
[----:B------:R-:W-:Y:S01]  /*1ec0*/  @!P1 SYNCS.ARRIVE.TRANS64.A1T0 RZ, [UR13+0xa8], RZ ;  /* 0x0000a8ffffff99a7 */ /* 0x000fe2000810000d */
[----:B------:R-:W-:-:S06]  /*1ed0*/  UISETP.GT.AND UP0, UPT, UR44, UR43, UPT ;  /* 0x0000002b2c00728c */ /* 0x000fcc000bf04270 */
[----:B--2-4-:R1:W2:Y:S03]  /*1ee0*/  SYNCS.PHASECHK.TRANS64.TRYWAIT P0, [UR4+0x30], R0 ;  /* 0x00003000ff0075a7 */ /* 0x0142a60008001104 */
[----:B------:R-:W-:Y:S05]  /*1ef0*/  BRA.U !UP0, `(.L_x_32) ;  /* 0x0000000108dc7547 */ /* 0x000fea000b800000 */
[----:B------:R-:W-:Y:S02]  /*1f00*/  UIADD3 UR14, UPT, UPT, UR45, UR7, URZ ;  /* 0x000000072d0e7290 */ /* 0x000fe4000fffe0ff */
[----:B------:R-:W-:Y:S01]  /*1f10*/  UIADD3 UR10, UPT, UPT, UR18, 0x40, URZ ;  /* 0x00000040120a7890 */ /* 0x000fe2000fffe0ff */
[----:B------:R-:W-:-:S11]  /*1f20*/  UMOV UR4, UR15 ;  /* 0x0000000f00047c82 */ /* 0x000fd60008000000 */
.L_x_38:
[----:B------:R-:W-:Y:S01]  /*1f30*/  ULEA UR25, UR4, UR13, 0x3 ;  /* 0x0000000d04197291 */ /* 0x000fe2000f8e18ff */
[----:B--2---:R-:W-:Y:S01]  /*1f40*/  @!P3 MOV R2, 0x8000 ;  /* 0x000080000002b802 */ /* 0x004fe20000000f00 */
[----:B--2-4-:R-:W-:Y:S10]  /*1f50*/  @P0 BRA `(.L_x_33) ;  /* 0x00000000000c0947 */ /* 0x014ff40003800000 */
[----:B------:R-:W-:-:S04]  /*1f60*/  SHF.L.U32 R3, R12, 0x1f, RZ ;  /* 0x0000001f0c037819 */ /* 0x000fc800000006ff */
[----:B------:R-:W2:Y:S02]  /*1f70*/  SYNCS.PHASECHK.TRANS64.TRYWAIT P0, [UR25+0x30], R3 ;  /* 0x00003003ff0075a7 */ /* 0x000ea40008001119 */
[----:B--2---:R-:W-:Y:S05]  /*1f80*/  @!P0 BRA `(.L_x_34) ;  /* 0x0000007800248947 */ /* 0x004fea0003800000 */
.L_x_33:
[----:B------:R2:W-:Y:S01]  /*1f90*/  @!P3 SYNCS.ARRIVE.TRANS64 RZ, [UR25], R2 ;  /* 0x00000002ffffb9a7 */ /* 0x0005e20008000019 */
[----:B------:R-:W-:-:S04]  /*1fa0*/  ULOP3.LUT UR5, UR30, 0x2, URZ, 0xfc, !UPT ;  /* 0x000000021e057892 */ /* 0x000fc8000f8efcff */
[----:B------:R-:W-:-:S09]  /*1fb0*/  UISETP.NE.AND UP0, UPT, UR5, 0x2, UPT ;  /* 0x000000020500788c */ /* 0x000fd2000bf05270 */
[----:B------:R-:W-:Y:S05]  /*1fc0*/  BRA.U UP0, `(.L_x_35) ;  /* 0x0000000100047547 */ /* 0x000fea000b800000 */
[----:B------:R-:W-:Y:S05]  /*1fd0*/  BPT.TRAP 0x1 ;  /* 0x000000040000795c */ /* 0x000fea0000300000 */
.L_x_35:
[----:B------:R-:W-:Y:S04]  /*1fe0*/  BSSY.RECONVERGENT B0, `(.L_x_36) ;  /* 0x0000003000007945 */ /* 0x000fe80003800200 */
[----:B------:R-:W-:Y:S05]  /*1ff0*/  @P2 BRA `(.L_x_37) ;  /* 0x0000000000042947 */ /* 0x000fea0003800000 */
[----:B------:R-:W-:Y:S05]  /*2000*/  BPT.TRAP 0x1 ;  /* 0x000000040000795c */ /* 0x000fea0000300000 */
.L_x_37:
[----:B------:R-:W-:Y:S05]  /*2010*/  BSYNC.RECONVERGENT B0 ;  /* 0x0000000000007941 */ /* 0x000fea0003800200 */
.L_x_36:
[----:B------:R-:W-:Y:S02]  /*2020*/  UIADD3 UR5, UPT, UPT, UR4, 0x1, URZ ;  /* 0x0000000104057890 */ /* 0x000fe4000fffe0ff */
[----:B------:R-:W-:Y:S02]  /*2030*/  USHF.L.U32 UR26, UR7, 0x6, URZ ;  /* 0x00000006071a7899 */ /* 0x000fe400080006ff */
[----:B------:R-:W-:Y:S02]  /*2040*/  UISETP.NE.AND UP0, UPT, UR5, 0x6, UPT ;  /* 0x000000060500788c */ /* 0x000fe4000bf05270 */
[----:B------:R-:W-:Y:S02]  /*2050*/  UIADD3 UR7, UPT, UPT, UR7, 0x1, URZ ;  /* 0x0000000107077890 */ /* 0x000fe4000fffe0ff */
[----:B------:R-:W-:Y:S02]  /*2060*/  USEL UR6, URZ, 0x1, UP0 ;  /* 0x00000001ff067887 */ /* 0x000fe40008000000 */
[----:B------:R-:W-:-:S02]  /*2070*/  USEL UR15, UR5, URZ, UP0 ;  /* 0x000000ff050f7287 */ /* 0x000fc40008000000 */
[----:B------:R-:W-:Y:S02]  /*2080*/  UIADD3 UR22, UP1, UPT, UR38, 0x80, URZ ;  /* 0x0000008026167890 */ /* 0x000fe4000ff3e0ff */
[----:B------:R-:W-:Y:S01]  /*2090*/  ULEA UR5, UR15, UR13, 0x3 ;  /* 0x0000000d0f057291 */ /* 0x000fe2000f8e18ff */
[----:B------:R-:W-:Y:S01]  /*20a0*/  LOP3.LUT R12, R12, UR6, RZ, 0x3c, !PT ;  /* 0x000000060c0c7c12 */ /* 0x000fe2000f8e3cff */
[----:B------:R-:W-:Y:S01]  /*20b0*/  UIADD3.X UR23, UPT, UPT, URZ, UR39, URZ, UP1, !UPT ;  /* 0x00000027ff177290 */ /* 0x000fe20008ffe4ff */
[----:B------:R-:W-:Y:S02]  /*20c0*/  UMOV UR6, 0xff0000 ;  /* 0x00ff000000067882 */ /* 0x000fe40000000000 */
[----:B-1----:R-:W-:Y:S01]  /*20d0*/  SHF.L.U32 R0, R12, 0x1f, RZ ;  /* 0x0000001f0c007819 */ /* 0x002fe200000006ff */
[----:B------:R-:W-:Y:S01]  /*20e0*/  UMOV UR32, 0x0 ;  /* 0x0000000000207882 */ /* 0x000fe20000000000 */
[----:B------:R-:W-:Y:S01]  /*20f0*/  UMOV UR33, 0x10000000 ;  /* 0x1000000000217882 */ /* 0x000fe20000000000 */
[----:B------:R-:W-:Y:S01]  /*2100*/  UMOV UR27, UR35 ;  /* 0x00000023001b7c82 */ /* 0x000fe20008000000 */
[----:B------:R3:W4:Y:S01]  /*2110*/  SYNCS.PHASECHK.TRANS64.TRYWAIT P0, [UR5+0x30], R0 ;  /* 0x00003000ff0075a7 */ /* 0x0007220008001105 */
[----:B------:R-:W-:-:S02]  /*2120*/  USHF.L.U32 UR5, UR4, 0xe, URZ ;  /* 0x0000000e04057899 */ /* 0x000fc400080006ff */
[----:B------:R-:W-:Y:S02]  /*2130*/  UIADD3 UR4, UP0, UPT, UR38, 0x180, URZ ;  /* 0x0000018026047890 */ /* 0x000fe4000ff1e0ff */
[----:B------:R-:W-:Y:S02]  /*2140*/  ULEA UR24, UR29, UR5, 0x1 ;  /* 0x000000051d187291 */ /* 0x000fe4000f8e08ff */
[----:B------:R-:W-:Y:S02]  /*2150*/  UIADD3 UR5, UPT, UPT, UR13, UR5, URZ ;  /* 0x000000050d057290 */ /* 0x000fe4000fffe0ff */
[----:B------:R-:W-:Y:S02]  /*2160*/  UIADD3 UR24, UPT, UPT, UR13, 0x8400, UR24 ;  /* 0x000084000d187890 */ /* 0x000fe4000fffe018 */
[----:B------:R-:W-:Y:S02]  /*2170*/  UIADD3 UR16, UPT, UPT, UR5, 0x20400, URZ ;  /* 0x0002040005107890 */ /* 0x000fe4000fffe0ff */
[----:B------:R-:W-:-:S02]  /*2180*/  UIADD3 UR8, UPT, UPT, UR5, 0x22400, URZ ;  /* 0x0002240005087890 */ /* 0x000fc4000fffe0ff */
[----:B------:R-:W-:Y:S02]  /*2190*/  UIADD3.X UR5, UPT, UPT, URZ, UR39, URZ, UP0, !UPT ;  /* 0x00000027ff057290 */ /* 0x000fe400087fe4ff */
[----:B------:R-:W-:Y:S01]  /*21a0*/  UISETP.NE.AND UP0, UPT, UR7, UR14, UPT ;  /* 0x0000000e0700728c */ /* 0x000fe2000bf05270 */
        /* <DEDUP_REMOVED lines=11> */
[----:B---3--:R-:W-:Y:S05]  /*2260*/  BRA.U UP0, `(.L_x_38) ;  /* 0xfffffffd00307547 */ /* 0x008fea000b83ffff */
.L_x_32:
[C---:B------:R-:W-:Y:S01]  /*2270*/  LEA R3, R11.reuse, UR13, 0x3 ;  /* 0x0000000d0b037c11 */ /* 0x040fe2000f8e18ff */
[----:B------:R-:W-:Y:S01]  /*2280*/  NOP ;  /* 0x0000000000007918 */ /* 0x000fe20000000000 */
[----:B-1----:R-:W-:Y:S02]  /*2290*/  SHF.L.U32 R0, R10, 0x1f, RZ ;  /* 0x0000001f0a007819 */ /* 0x002fe400000006ff */
[----:B------:R-:W-:Y:S02]  /*22a0*/  LEA R5, R11, UR13, 0x4 ;  /* 0x0000000d0b057c11 */ /* 0x000fe4000f8e20ff */
[----:B--2-4-:R-:W1:Y:S02]  /*22b0*/  SYNCS.PHASECHK.TRANS64.TRYWAIT P0, [R3+URZ+0xb0], R0 ;  /* 0x0000b000030075a7 */ /* 0x014e6400080011ff */
[----:B-1----:R-:W-:Y:S05]  /*22c0*/  @!P0 BRA `(.L_x_39) ;  /* 0x00000074006c8947 */ /* 0x002fea0003800000 */
.L_x_143:
[----:B------:R-:W2:Y:S01]  /*22d0*/  LDS.128 R4, [R5+0x140] ;  /* 0x0001400005047984 */ /* 0x000ea20000000c00 */
[----:B------:R-:W-:Y:S01]  /*22e0*/  UISETP.GE.AND UP0, UPT, UR42, 0x1, UPT ;  /* 0x000000012a00788c */ /* 0x000fe2000bf06270 */
[----:B------:R-:W-:Y:S01]  /*22f0*/  @!PT LDS RZ, [RZ] ;  /* 0x00000000fffff984 */ /* 0x000fe20000000800 */
[----:B------:R-:W-:Y:S01]  /*2300*/  @!PT LDS RZ, [RZ] ;  /* 0x00000000fffff984 */ /* 0x000fe20000000800 */
[----:B------:R-:W-:Y:S01]  /*2310*/  @!PT LDS RZ, [RZ] ;  /* 0x00000000fffff984 */ /* 0x000fe20000000800 */
[----:B------:R-:W-:Y:S01]  /*2320*/  @!PT LDS RZ, [RZ] ;  /* 0x00000000fffff984 */ /* 0x000fe20000000800 */
[----:B------:R3:W-:Y:S06]  /*2330*/  MEMBAR.ALL.CTA ;  /* 0x0000000000007992 */ /* 0x0007ec0000008000 */
[----:B---3--:R-:W3:Y:S01]  /*2340*/  FENCE.VIEW.ASYNC.S ;  /* 0x00000000000073c6 */ /* 0x008ee20000000000 */
[----:B--2---:R-:W-:-:S13]  /*2350*/  LOP3.LUT P0, RZ, R6, 0x1, RZ, 0xc0, !PT ;  /* 0x0000000106ff7812 */ /* 0x004fda000780c0ff */
[----:B---3--:R-:W-:Y:S01]  /*2360*/  VOTEU.ANY UP1, P0 ;  /* 0x0000000000ff7886 */ /* 0x008fe20000020100 */
[----:B------:R-:W-:-:S13]  /*2370*/  PLOP3.LUT P0, PT, PT, PT, UP1, 0x80, 0x8 ;  /* 0x000000000008781c */ /* 0x000fda0003f0f018 */
[----:B-1----:R-:W-:Y:S02]  /*2380*/  @P0 LOP3.LUT R0, R5, 0xffff, RZ, 0xc0, !PT ;  /* 0x0000ffff05000812 */ /* 0x002fe400078ec0ff */
[----:B------:R-:W-:Y:S02]  /*2390*/  @P0 MOV R2, R4 ;  /* 0x0000000400020202 */ /* 0x000fe40000000f00 */
[----:B------:R-:W-:Y:S01]  /*23a0*/  @P0 R2UR UR5, R0 ;  /* 0x00000000000502ca */ /* 0x000fe200000e0000 */
[----:B------:R-:W-:Y:S01]  /*23b0*/  VIADD R0, R3, 0xc0 ;  /* 0x000000c003007836 */ /* 0x000fe20000000000 */
[----:B------:R-:W-:Y:S02]  /*23c0*/  @P0 SHF.R.U32.HI R4, RZ, 0x10, R5 ;  /* 0x00000010ff040819 */ /* 0x000fe40000011605 */
[----:B------:R-:W-:Y:S02]  /*23d0*/  @P0 R2UR UR6, R2 ;  /* 0x00000000020602ca */ /* 0x000fe400000e0000 */
[----:B------:R-:W-:-:S02]  /*23e0*/  PRMT R0, RZ, 0x654, R0 ;  /* 0x00000654ff007816 */ /* 0x000fc40000000000 */
[----:B------:R-:W-:Y:S02]  /*23f0*/  @P0 R2UR UR4, R4 ;  /* 0x00000000040402ca */ /* 0x000fe400000e0000 */
[----:B------:R1:W-:Y:S03]  /*2400*/  SYNCS.ARRIVE.TRANS64.RED.A1T0 RZ, [R0+URZ], RZ ;  /* 0x000000ff00ff79a7 */ /* 0x0003e600081004ff */
[----:B------:R-:W-:-:S04]  /*2410*/  @UP1 UMOV UR31, UR5 ;  /* 0x00000005001f1c82 */ /* 0x000fc80008000000 */
[----:B------:R-:W-:-:S04]  /*2420*/  @UP1 UMOV UR37, UR6 ;  /* 0x0000000600251c82 */ /* 0x000fc80008000000 */
[----:B------:R-:W-:Y:S01]  /*2430*/  @UP1 UMOV UR36, UR4 ;  /* 0x0000000400241c82 */ /* 0x000fe20008000000 */
[----:B------:R-:W-:Y:S05]  /*2440*/  BRA.U !UP0, `(.L_x_40) ;  /* 0x0000000108d47547 */ /* 0x000fea000b800000 */
[----:B------:R-:W2:Y:S01]  /*2450*/  LDCU.128 UR16, c[0x0][0xb10] ;  /* 0x00016200ff1077ac */ /* 0x000ea20008000c00 */
[----:B------:R-:W3:Y:S01]  /*2460*/  LDCU UR12, c[0x0][0xb20] ;  /* 0x00016400ff0c77ac */ /* 0x000ee20008000800 */
[----:B------:R-:W4:Y:S01]  /*2470*/  LDCU UR14, c[0x0][0xb0c] ;  /* 0x00016180ff0e77ac */ /* 0x000f220008000800 */
[----:B------:R-:W1:Y:S01]  /*2480*/  LDCU.64 UR8, c[0x0][0xb28] ;  /* 0x00016500ff0877ac */ /* 0x000e620008000a00 */
[----:B------:R-:W-:Y:S02]  /*2490*/  UISETP.NE.AND UP3, UPT, UR42, 0x1, UPT ;  /* 0x000000012a00788c */ /* 0x000fe4000bf65270 */
[----:B--2---:R-:W-:Y:S02]  /*24a0*/  UIMAD.WIDE.U32 UR6, UR40, UR19, URZ ;  /* 0x00000013280672a5 */ /* 0x004fe4000f8e00ff */
[----:B------:R-:W-:Y:S02]  /*24b0*/  UIMAD.WIDE.U32 UR4, UR41, UR16, URZ ;  /* 0x00000010290472a5 */ /* 0x000fe4000f8e00ff */
[----:B------:R-:W-:-:S02]  /*24c0*/  UISETP.NE.AND UP0, UPT, UR18, 0x1, UPT ;  /* 0x000000011200788c */ /* 0x000fc4000bf05270 */
[----:B------:R-:W-:Y:S01]  /*24d0*/  UIMAD.WIDE.U32 UR24, UR31, UR19, URZ ;  /* 0x000000131f1872a5 */ /* 0x000fe2000f8e00ff */
[----:B------:R-:W-:Y:S02]  /*24e0*/  UMOV UR6, UR7 ;  /* 0x0000000700067c82 */ /* 0x000fe40008000000 */
[----:B------:R-:W-:Y:S01]  /*24f0*/  UMOV UR4, UR5 ;  /* 0x0000000500047c82 */ /* 0x000fe20008000000 */
[----:B---3--:R-:W-:Y:S02]  /*2500*/  USHF.R.U32.HI UR6, URZ, UR12, UR6 ;  /* 0x0000000cff067299 */ /* 0x008fe40008011606 */
[----:B----4-:R-:W-:Y:S02]  /*2510*/  UISETP.NE.AND UP2, UPT, UR14, 0x1, UPT ;  /* 0x000000010e00788c */ /* 0x010fe4000bf45270 */
[----:B------:R-:W-:Y:S02]  /*2520*/  USHF.R.U32.HI UR4, URZ, UR17, UR4 ;  /* 0x00000011ff047299 */ /* 0x000fe40008011604 */
[----:B------:R-:W-:-:S02]  /*2530*/  USEL UR5, UR40, UR6, !UP0 ;  /* 0x0000000628057287 */ /* 0x000fc4000c000000 */
[----:B------:R-:W-:Y:S02]  /*2540*/  USEL UR6, UR41, UR4, !UP2 ;  /* 0x0000000429067287 */ /* 0x000fe4000d000000 */
[----:B-1----:R-:W-:Y:S01]  /*2550*/  UIMAD.WIDE.U32 UR10, UR5, UR8, URZ ;  /* 0x00000008050a72a5 */ /* 0x002fe2000f8e00ff */
[----:B------:R-:W-:Y:S01]  /*2560*/  UMOV UR4, UR25 ;  /* 0x0000001900047c82 */ /* 0x000fe20008000000 */
[----:B------:R-:W-:Y:S02]  /*2570*/  UIMAD.WIDE.U32 UR22, UR37, UR16, URZ ;  /* 0x00000010251672a5 */ /* 0x000fe4000f8e00ff */
[----:B------:R-:W-:-:S03]  /*2580*/  UIMAD.WIDE.U32 UR24, UR6, UR8, URZ ;  /* 0x00000008061872a5 */ /* 0x000fc6000f8e00ff */
[----:B------:R-:W-:Y:S01]  /*2590*/  UMOV UR10, UR11 ;  /* 0x0000000b000a7c82 */ /* 0x000fe20008000000 */
[----:B------:R-:W-:Y:S02]  /*25a0*/  USHF.R.U32.HI UR4, URZ, UR12, UR4 ;  /* 0x0000000cff047299 */ /* 0x000fe40008011604 */
[----:B------:R-:W-:Y:S01]  /*25b0*/  @UP3 USHF.R.U32.HI UR5, URZ, UR9, UR10 ;  /* 0x00000009ff053299 */ /* 0x000fe2000801160a */
[----:B------:R-:W-:Y:S01]  /*25c0*/  UMOV UR22, UR23 ;  /* 0x0000001700167c82 */ /* 0x000fe20008000000 */
[----:B------:R-:W-:Y:S01]  /*25d0*/  UMOV UR24, UR25 ;  /* 0x0000001900187c82 */ /* 0x000fe20008000000 */
[----:B------:R-:W-:Y:S02]  /*25e0*/  USHF.R.U32.HI UR17, URZ, UR17, UR22 ;  /* 0x00000011ff117299 */ /* 0x000fe40008011616 */
[----:B------:R-:W-:Y:S02]  /*25f0*/  USEL UR4, UR31, UR4, !UP0 ;  /* 0x000000041f047287 */ /* 0x000fe4000c000000 */
[----:B------:R-:W-:-:S02]  /*2600*/  @UP3 USHF.R.U32.HI UR6, URZ, UR9, UR24 ;  /* 0x00000009ff063299 */ /* 0x000fc40008011618 */
[----:B------:R-:W-:Y:S02]  /*2610*/  UIMAD UR7, UR42, UR5, URZ ;  /* 0x000000052a0772a4 */ /* 0x000fe4000f8e02ff */
[----:B------:R-:W-:Y:S02]  /*2620*/  USEL UR5, UR37, UR17, !UP2 ;  /* 0x0000001125057287 */ /* 0x000fe4000d000000 */
[----:B------:R-:W-:Y:S02]  /*2630*/  UIMAD UR10, UR42, UR6, URZ ;  /* 0x000000062a0a72a4 */ /* 0x000fe4000f8e02ff */
[----:B------:R-:W-:Y:S02]  /*2640*/  UISETP.GE.AND UP0, UPT, UR4, UR7, UPT ;  /* 0x000000070400728c */ /* 0x000fe4000bf06270 */
[----:B------:R-:W-:Y:S02]  /*2650*/  UIMAD.WIDE.U32 UR16, UR4, UR8, URZ ;  /* 0x00000008041072a5 */ /* 0x000fe4000f8e00ff */
[----:B------:R-:W-:-:S02]  /*2660*/  UISETP.GE.OR UP0, UPT, UR5, UR10, UP0 ;  /* 0x0000000a0500728c */ /* 0x000fc40008706670 */
        /* <DEDUP_REMOVED lines=19> */
.L_x_40:
[----:B------:R-:W2:Y:S02]  /*27a0*/  LDCU UR4, c[0x0][0xb30] ;  /* 0x00016600ff0477ac */ /* 0x000ea40008000800 */
[----:B--2---:R-:W-:-:S09]  /*27b0*/  UISETP.NE.AND UP0, UPT, UR4, 0x1, UPT ;  /* 0x000000010400788c */ /* 0x004fd2000bf05270 */
[----:B------:R-:W-:Y:S05]  /*27c0*/  BRA.U UP0, `(.L_x_41) ;  /* 0x0000000100447547 */ /* 0x000fea000b800000 */
[----:B------:R-:W2:Y:S01]  /*27d0*/  LDCU.128 UR8, c[0x0][0xb10] ;  /* 0x00016200ff0877ac */ /* 0x000ea20008000c00 */
[----:B------:R-:W3:Y:S01]  /*27e0*/  LDCU UR12, c[0x0][0xb0c] ;  /* 0x00016180ff0c77ac */ /* 0x000ee20008000800 */
[----:B------:R-:W4:Y:S01]  /*27f0*/  LDCU UR14, c[0x0][0xb20] ;  /* 0x00016400ff0e77ac */ /* 0x000f220008000800 */
[----:B--2---:R-:W-:Y:S02]  /*2800*/  UIMAD.WIDE.U32 UR6, UR37, UR8, URZ ;  /* 0x00000008250672a5 */ /* 0x004fe4000f8e00ff */
[----:B------:R-:W-:Y:S02]  /*2810*/  UIMAD.WIDE.U32 UR4, UR31, UR11, URZ ;  /* 0x0000000b1f0472a5 */ /* 0x000fe4000f8e00ff */
[----:B---3--:R-:W-:Y:S02]  /*2820*/  UISETP.NE.AND UP2, UPT, UR12, 0x1, UPT ;  /* 0x000000010c00788c */ /* 0x008fe4000bf45270 */
[----:B------:R-:W-:Y:S01]  /*2830*/  UISETP.NE.AND UP0, UPT, UR10, 0x1, UPT ;  /* 0x000000010a00788c */ /* 0x000fe2000bf05270 */
[----:B------:R-:W-:-:S02]  /*2840*/  UMOV UR6, UR7 ;  /* 0x0000000700067c82 */ /* 0x000fc40008000000 */
[----:B------:R-:W-:Y:S01]  /*2850*/  UMOV UR4, UR5 ;  /* 0x0000000500047c82 */ /* 0x000fe20008000000 */
[----:B------:R-:W-:Y:S02]  /*2860*/  USHF.R.U32.HI UR9, URZ, UR9, UR6 ;  /* 0x00000009ff097299 */ /* 0x000fe40008011606 */
[----:B----4-:R-:W-:Y:S02]  /*2870*/  USHF.R.U32.HI UR4, URZ, UR14, UR4 ;  /* 0x0000000eff047299 */ /* 0x010fe40008011604 */
[----:B------:R-:W-:Y:S02]  /*2880*/  USEL UR5, UR37, UR9, !UP2 ;  /* 0x0000000925057287 */ /* 0x000fe4000d000000 */
[----:B------:R-:W-:-:S04]  /*2890*/  USEL UR4, UR31, UR4, !UP0 ;  /* 0x000000041f047287 */ /* 0x000fc8000c000000 */
[----:B------:R-:W-:Y:S02]  /*28a0*/  UIADD3 UR6, UPT, UPT, UR5, -UR4, URZ ;  /* 0x8000000405067290 */ /* 0x000fe4000fffe0ff */
[----:B------:R-:W-:Y:S02]  /*28b0*/  UIADD3 UR4, UPT, UPT, -UR5, UR4, URZ ;  /* 0x0000000405047290 */ /* 0x000fe4000fffe1ff */
[----:B------:R-:W-:Y:S02]  /*28c0*/  UIMAD UR31, UR6, UR10, UR31 ;  /* 0x0000000a061f72a4 */ /* 0x000fe4000f8e021f */
[----:B------:R-:W-:-:S12]  /*28d0*/  UIMAD UR37, UR4, UR12, UR37 ;  /* 0x0000000c042572a4 */ /* 0x000fd8000f8e0225 */
.L_x_41:
[----:B------:R-:W-:Y:S01]  /*28e0*/  VIADD R11, R11, 0x1 ;  /* 0x000000010b0b7836 */ /* 0x000fe20000000000 */
[----:B------:R-:W-:Y:S01]  /*28f0*/  R2UR UR4, R82 ;  /* 0x00000000520472ca */ /* 0x000fe200000e0000 */
[----:B------:R-:W-:Y:S01]  /*2900*/  UIADD3 UR20, UPT, UPT, UR31, UR63, URZ ;  /* 0x0000003f1f147290 */ /* 0x000fe2000fffe0ff */
[----:B------:R-:W-:Y:S02]  /*2910*/  PLOP3.LUT P1, PT, PT, PT, PT, 0x80, 0x8 ;  /* 0x000000000008781c */ /* 0x000fe40003f2f070 */
[----:B------:R-:W-:-:S04]  /*2920*/  ISETP.NE.AND P0, PT, R11, 0x2, PT ;  /* 0x000000020b00780c */ /* 0x000fc80003f05270 */
[----:B------:R-:W-:Y:S02]  /*2930*/  SEL R3, RZ, 0x1, P0 ;  /* 0x00000001ff037807 */ /* 0x000fe40000000000 */
[----:B------:R-:W-:Y:S02]  /*2940*/  SEL R11, R11, RZ, P0 ;  /* 0x000000ff0b0b7207 */ /* 0x000fe40000000000 */
[----:B------:R-:W-:Y:S01]  /*2950*/  LOP3.LUT R10, R10, R3, RZ, 0x3c, !PT ;  /* 0x000000030a0a7212 */ /* 0x000fe200078e3cff */
[----:B------:R-:W-:Y:S01]  /*2960*/  UIADD3 UR16, UPT, UPT, UR37, UR4, URZ ;  /* 0x0000000425107290 */ /* 0x000fe2000fffe0ff */
[----:B------:R-:W-:Y:S11]  /*2970*/  BRA.U UP1, `(.L_x_42) ;  /* 0xfffffff101087547 */ /* 0x000ff6000b83ffff */
[----:B------:R-:W-:Y:S01]  /*2980*/  UIADD3 UR13, UPT, UPT, UR13, 0x30, URZ ;  /* 0x000000300d0d7890 */ /* 0x000fe2000fffe0ff */
[----:B------:R-:W-:-:S03]  /*2990*/  SHF.L.U32 R3, R12, 0x1f, RZ ;  /* 0x0000001f0c037819 */ /* 0x000fc600000006ff */
[----:B------:R-:W-:-:S09]  /*29a0*/  ULEA UR4, UR15, UR13, 0x3 ;  /* 0x0000000d0f047291 */ /* 0x000fd2000f8e18ff */
[----:B------:R-:W2:Y:S02]  /*29b0*/  SYNCS.PHASECHK.TRANS64.TRYWAIT P0, [UR4], R3 ;  /* 0x00000003ff0075a7 */ /* 0x000ea40008001104 */
[----:B--2---:R-:W-:Y:S05]  /*29c0*/  @!P0 BRA `(.L_x_43) ;  /* 0x0000006c00c08947 */ /* 0x004fea0003800000 */
.L_x_145:
[----:B------:R-:W-:-:S04]  /*29d0*/  UIADD3 UR4, UPT, UPT, UR15, 0x1, URZ ;  /* 0x000000010f047890 */ /* 0x000fc8000fffe0ff */
[----:B------:R-:W-:-:S04]  /*29e0*/  UISETP.NE.AND UP0, UPT, UR4, 0x6, UPT ;  /* 0x000000060400788c */ /* 0x000fc8000bf05270 */
[----:B------:R-:W-:Y:S02]  /*29f0*/  USEL UR6, URZ, 0x1, UP0 ;  /* 0x00000001ff067887 */ /* 0x000fe40008000000 */
[----:B------:R-:W-:-:S04]  /*2a00*/  USEL UR4, UR4, URZ, UP0 ;  /* 0x000000ff04047287 */ /* 0x000fc80008000000 */
[----:B------:R-:W-:Y:S01]  /*2a10*/  ULEA UR5, UR4, UR13, 0x3 ;  /* 0x0000000d04057291 */ /* 0x000fe2000f8e18ff */
[----:B------:R-:W-:-:S04]  /*2a20*/  LOP3.LUT R2, R12, UR6, RZ, 0x3c, !PT ;  /* 0x000000060c027c12 */ /* 0x000fc8000f8e3cff */
[----:B-1----:R-:W-:-:S04]  /*2a30*/  SHF.L.U32 R3, R2, 0x1f, RZ ;  /* 0x0000001f02037819 */ /* 0x002fc800000006ff */
[----:B------:R-:W1:Y:S02]  /*2a40*/  SYNCS.PHASECHK.TRANS64.TRYWAIT P0, [UR5], R3 ;  /* 0x00000003ff0075a7 */ /* 0x000e640008001105 */
[----:B-1----:R-:W-:Y:S05]  /*2a50*/  @!P0 BRA `(.L_x_44) ;  /* 0x0000006c00b48947 */ /* 0x002fea0003800000 */
.L_x_147:
        /* <DEDUP_REMOVED lines=9> */
.L_x_149:
        /* <DEDUP_REMOVED lines=9> */
.L_x_151:
        /* <DEDUP_REMOVED lines=9> */
.L_x_153:
[----:B------:R-:W-:-:S04]  /*2c10*/  UIADD3 UR4, UPT, UPT, UR4, 0x1, URZ ;  /* 0x0000000104047890 */ /* 0x000fc8000fffe0ff */
[----:B------:R-:W-:-:S04]  /*2c20*/  UISETP.NE.AND UP0, UPT, UR4, 0x6, UPT ;  /* 0x000000060400788c */ /* 0x000fc8000bf05270 */
[----:B------:R-:W-:Y:S02]  /*2c30*/  USEL UR5, URZ, 0x1, UP0 ;  /* 0x00000001ff057887 */ /* 0x000fe40008000000 */
[----:B------:R-:W-:-:S04]  /*2c40*/  USEL UR4, UR4, URZ, UP0 ;  /* 0x000000ff04047287 */ /* 0x000fc80008000000 */
[----:B------:R-:W-:Y:S01]  /*2c50*/  ULEA UR4, UR4, UR13, 0x3 ;  /* 0x0000000d04047291 */ /* 0x000fe2000f8e18ff */
[----:B-1----:R-:W-:-:S04]  /*2c60*/  LOP3.LUT R3, R2, UR5, RZ, 0x3c, !PT ;  /* 0x0000000502037c12 */ /* 0x002fc8000f8e3cff */
[----:B------:R-:W-:Y:S01]  /*2c70*/  SHF.L.U32 R3, R3, 0x1f, RZ ;  /* 0x0000001f03037819 */ /* 0x000fe200000006ff */
[----:B------:R-:W-:-:S07]  /*2c80*/  IMAD.U32 R0, RZ, RZ, UR4 ;  /* 0x00000004ff007e24 */ /* 0x000fce000f8e00ff */
.L_x_48:
[----:B-1----:R1:W2:Y:S02]  /*2c90*/  SYNCS.PHASECHK.TRANS64.TRYWAIT P0, [R0+URZ], R3 ;  /* 0x00000003000075a7 */ /* 0x0022a400080011ff */
[----:B--2---:R-:W-:Y:S05]  /*2ca0*/  @!P0 NANOSLEEP.SYNCS 0x989680 ;  /* 0x009896800000895d */ /* 0x004fea0003900000 */
[----:B------:R-:W2:Y:S02]  /*2cb0*/  @!P0 SYNCS.PHASECHK.TRANS64 P0, [R0+URZ], R3 ;  /* 0x00000003000085a7 */ /* 0x000ea400080010ff */
[----:B--2---:R-:W-:Y:S05]  /*2cc0*/  @P0 EXIT ;  /* 0x000000000000094d */ /* 0x004fea0003800000 */
[----:B------:R-:W-:Y:S05]  /*2cd0*/  BRA `(.L_x_48) ;  /* 0xfffffffc00ec7947 */ /* 0x000fea000383ffff */
.L_x_22:
[----:B------:R-:W-:-:S04]  /*2ce0*/  UISETP.NE.AND UP0, UPT, UR47, URZ, UPT ;  /* 0x000000ff2f00728c */ /* 0x000fc8000bf05270 */
[----:B------:R-:W-:-:S09]  /*2cf0*/  UISETP.NE.OR UP0, UPT, UR17, 0x1, UP0 ;  /* 0x000000011100788c */ /* 0x000fd20008705670 */
[----:B------:R-:W-:Y:S05]  /*2d00*/  BRA.U UP0, `(.L_x_49) ;  /* 0x0000000500487547 */ /* 0x000fea000b800000 */
[----:B------:R-:W-:Y:S01]  /*2d10*/  ISETP.GE.U32.AND P2, PT, R0, 0x8, PT ;  /* 0x000000080000780c */ /* 0x000fe20003f46070 */
[----:B------:R-:W-:Y:S01]  /*2d20*/  IMAD.MOV.U32 R12, RZ, RZ, 0x1 ;  /* 0x00000001ff0c7424 */ /* 0x000fe200078e00ff */
[----:B------:R-:W-:Y:S02]  /*2d30*/  CS2R R10, SRZ ;  /* 0x00000000000a7805 */ /* 0x000fe4000001ff00 */
[----:B------:R-:W-:Y:S01]  /*2d40*/  CS2R R8, SRZ ;  /* 0x0000000000087805 */ /* 0x000fe2000001ff00 */
[----:B------:R-:W-:Y:S01]  /*2d50*/  UMOV UR6, 0x400 ;  /* 0x0000040000067882 */ /* 0x000fe20000000000 */
[----:B------:R-:W-:Y:S01]  /*2d60*/  UMOV UR5, URZ ;  /* 0x000000ff00057c82 */ /* 0x000fe20008000000 */
[----:B------:R-:W-:-:S12]  /*2d70*/  ULEA UR6, UR47, UR6, 0x18 ;  /* 0x000000062f067291 */ /* 0x000fd8000f8ec0ff */
.L_x_53:
[----:B------:R-:W-:Y:S02]  /*2d80*/  LEA R2, R8, UR6, 0x3 ;  /* 0x0000000608027c11 */ /* 0x000fe4000f8e18ff */
[----:B------:R-:W-:-:S03]  /*2d90*/  SHF.L.U32 R5, R9, 0x1f, RZ ;  /* 0x0000001f09057819 */ /* 0x000fc600000006ff */
[----:B------:R-:W-:Y:S01]  /*2da0*/  VIADD R4, R2, 0x120 ;  /* 0x0000012002047836 */ /* 0x000fe20000000000 */
[----:B------:R-:W1:Y:S02]  /*2db0*/  SYNCS.PHASECHK.TRANS64.TRYWAIT P0, [R2+URZ+0x110], R5 ;  /* 0x00011005020075a7 */ /* 0x000e6400080011ff */
[----:B-1----:R-:W-:Y:S05]  /*2dc0*/  @!P0 BRA `(.L_x_50) ;  /* 0x0000006c00388947 */ /* 0x002fea0003800000 */
.L_x_154:
[----:B------:R-:W-:Y:S01]  /*2dd0*/  ULEA UR4, UR5, UR6, 0x3 ;  /* 0x0000000605047291 */ /* 0x000fe2000f8e18ff */
[----:B------:R-:W-:Y:S02]  /*2de0*/  PRMT R4, RZ, 0x654, R4 ;  /* 0x00000654ff047816 */ /* 0x000fe40000000004 */
[----:B-1----:R-:W-:Y:S01]  /*2df0*/  SHF.L.U32 R5, R12, 0x1f, RZ ;  /* 0x0000001f0c057819 */ /* 0x002fe200000006ff */
[----:B------:R-:W-:Y:S01]  /*2e00*/  UIADD3 UR7, UPT, UPT, UR4, 0xb0, URZ ;  /* 0x000000b004077890 */ /* 0x000fe2000fffe0ff */
[----:B------:R1:W-:Y:S05]  /*2e10*/  SYNCS.ARRIVE.TRANS64.RED.A1T0 RZ, [R4+URZ], RZ ;  /* 0x000000ff04ff79a7 */ /* 0x0003ea00081004ff */
[----:B------:R-:W-:Y:S01]  /*2e20*/  IMAD.U32 R7, RZ, RZ, UR7 ;  /* 0x00000007ff077e24 */ /* 0x000fe2000f8e00ff */
[----:B------:R-:W2:Y:S04]  /*2e30*/  SYNCS.PHASECHK.TRANS64.TRYWAIT P0, [UR4+0xc0], R5 ;  /* 0x0000c005ff0075a7 */ /* 0x000ea80008001104 */
[----:B------:R-:W-:Y:S01]  /*2e40*/  PRMT R6, R0, 0x654, R7 ;  /* 0x0000065400067816 */ /* 0x000fe20000000007 */
[----:B-1----:R-:W-:Y:S01]  /*2e50*/  @!P2 IMAD.MOV.U32 R4, RZ, RZ, 0x10 ;  /* 0x00000010ff04a424 */ /* 0x002fe200078e00ff */
[----:B--2---:R-:W-:Y:S06]  /*2e60*/  @!P0 BRA `(.L_x_51) ;  /* 0x0000006c00248947 */ /* 0x004fec0003800000 */
.L_x_156:
[----:B------:R-:W-:Y:S01]  /*2e70*/  ULEA UR8, UR5, UR6, 0x4 ;  /* 0x0000000605087291 */ /* 0x000fe2000f8e20ff */
[----:B------:R-:W-:Y:S01]  /*2e80*/  SEL R3, R6, R3, !P2 ;  /* 0x0000000306037207 */ /* 0x000fe20005000000 */
[----:B------:R-:W-:Y:S01]  /*2e90*/  UIADD3 UR9, UPT, UPT, UR4, 0xb0, URZ ;  /* 0x000000b004097890 */ /* 0x000fe2000fffe0ff */
[----:B-1----:R-:W-:Y:S01]  /*2ea0*/  LEA R2, R11, UR6, 0x3 ;  /* 0x000000060b027c11 */ /* 0x002fe2000f8e18ff */
[----:B------:R-:W-:Y:S01]  /*2eb0*/  UIADD3 UR8, UPT, UPT, UR8, 0x140, URZ ;  /* 0x0000014008087890 */ /* 0x000fe2000fffe0ff */
[----:B------:R-:W-:Y:S01]  /*2ec0*/  SHF.L.U32 R5, R10, 0x1f, RZ ;  /* 0x0000001f0a057819 */ /* 0x000fe200000006ff */
[----:B------:R1:W-:Y:S01]  /*2ed0*/  @!P2 SYNCS.ARRIVE.TRANS64.RED RZ, [R3+URZ], R4 ;  /* 0x0000000403ffa9a7 */ /* 0x0003e200080004ff */
[----:B------:R-:W-:Y:S01]  /*2ee0*/  UIADD3 UR4, UPT, UPT, UR5, 0x1, URZ ;  /* 0x0000000105047890 */ /* 0x000fe2000fffe0ff */
[----:B------:R-:W-:-:S03]  /*2ef0*/  VIADD R8, R8, 0x1 ;  /* 0x0000000108087836 */ /* 0x000fc60000000000 */
[----:B------:R-:W-:Y:S02]  /*2f00*/  UISETP.NE.AND UP0, UPT, UR4, 0x2, UPT ;  /* 0x000000020400788c */ /* 0x000fe4000bf05270 */
[----:B------:R-:W-:Y:S06]  /*2f10*/  UGETNEXTWORKID.BROADCAST [UR8], [UR9] ;  /* 0x00000000080073ca */ /* 0x000fec0008000100 */
[----:B------:R-:W-:Y:S01]  /*2f20*/  USEL UR7, URZ, 0x1, UP0 ;  /* 0x00000001ff077887 */ /* 0x000fe20008000000 */
[----:B------:R-:W-:Y:S01]  /*2f30*/  ISETP.NE.AND P0, PT, R8, 0x2, PT ;  /* 0x000000020800780c */ /* 0x000fe20003f05270 */
[----:B------:R-:W-:Y:S01]  /*2f40*/  USEL UR5, UR4, URZ, UP0 ;  /* 0x000000ff04057287 */ /* 0x000fe20008000000 */
[----:B------:R-:W2:Y:S03]  /*2f50*/  SYNCS.PHASECHK.TRANS64.TRYWAIT P1, [R2+URZ+0xb0], R5 ;  /* 0x0000b005020075a7 */ /* 0x000ea600080211ff */
[----:B------:R-:W-:Y:S01]  /*2f60*/  LOP3.LUT R12, R12, UR7, RZ, 0x3c, !PT ;  /* 0x000000070c0c7c12 */ /* 0x000fe2000f8e3cff */
[----:B-12---:R-:W-:Y:S07]  /*2f70*/  @!P1 BRA `(.L_x_52) ;  /* 0x0000006800f89947 */ /* 0x006fee0003800000 */
.L_x_157:
[C---:B------:R-:W-:Y:S01]  /*2f80*/  LEA R4, R11.reuse, UR6, 0x4 ;  /* 0x000000060b047c11 */ /* 0x040fe2000f8e20ff */
[----:B-1----:R-:W-:Y:S01]  /*2f90*/  VIADD R2, R2, 0xc0 ;  /* 0x000000c002027836 */ /* 0x002fe20000000000 */
[----:B------:R-:W-:Y:S01]  /*2fa0*/  SEL R8, R8, RZ, P0 ;  /* 0x000000ff08087207 */ /* 0x000fe20000000000 */
[----:B------:R-:W-:-:S03]  /*2fb0*/  VIADD R11, R11, 0x1 ;  /* 0x000000010b0b7836 */ /* 0x000fc60000000000 */
[----:B------:R-:W1:Y:S01]  /*2fc0*/  LDS.128 R4, [R4+0x140] ;  /* 0x0001400004047984 */ /* 0x000e620000000c00 */
[----:B------:R-:W-:Y:S02]  /*2fd0*/  PRMT R2, RZ, 0x654, R2 ;  /* 0x00000654ff027816 */ /* 0x000fe40000000002 */
[C---:B------:R-:W-:Y:S01]  /*2fe0*/  ISETP.NE.AND P1, PT, R11.reuse, 0x2, PT ;  /* 0x000000020b00780c */ /* 0x040fe20003f25270 */
[----:B------:R-:W-:Y:S01]  /*2ff0*/  @!PT LDS RZ, [RZ] ;  /* 0x00000000fffff984 */ /* 0x000fe20000000800 */
[----:B------:R-:W-:Y:S01]  /*3000*/  @!PT LDS RZ, [RZ] ;  /* 0x00000000fffff984 */ /* 0x000fe20000000800 */
[----:B------:R-:W-:Y:S01]  /*3010*/  @!PT LDS RZ, [RZ] ;  /* 0x00000000fffff984 */ /* 0x000fe20000000800 */
[----:B------:R-:W-:Y:S01]  /*3020*/  @!PT LDS RZ, [RZ] ;  /* 0x00000000fffff984 */ /* 0x000fe20000000800 */
[----:B------:R2:W-:Y:S06]  /*3030*/  MEMBAR.ALL.CTA ;  /* 0x0000000000007992 */ /* 0x0005ec0000008000 */
[----:B--2---:R-:W2:Y:S01]  /*3040*/  FENCE.VIEW.ASYNC.S ;  /* 0x00000000000073c6 */ /* 0x004ea20000000000 */
[----:B------:R-:W-:Y:S01]  /*3050*/  SEL R11, R11, RZ, P1 ;  /* 0x000000ff0b0b7207 */ /* 0x000fe20000800000 */
[----:B--2---:R2:W-:Y:S01]  /*3060*/  SYNCS.ARRIVE.TRANS64.RED.A1T0 RZ, [R2+URZ], RZ ;  /* 0x000000ff02ff79a7 */ /* 0x0045e200081004ff */
[----:B-1----:R-:W-:-:S02]  /*3070*/  LOP3.LUT P3, RZ, R6, 0x1, RZ, 0xc0, !PT ;  /* 0x0000000106ff7812 */ /* 0x002fc4000786c0ff */
[----:B------:R-:W-:-:S04]  /*3080*/  SEL R5, RZ, 0x1, P1 ;  /* 0x00000001ff057807 */ /* 0x000fc80000800000 */
[----:B------:R-:W-:Y:S02]  /*3090*/  LOP3.LUT R10, R10, R5, RZ, 0x3c, !PT ;  /* 0x000000050a0a7212 */ /* 0x000fe400078e3cff */
[----:B--2---:R-:W-:-:S04]  /*30a0*/  SEL R2, RZ, 0x1, P0 ;  /* 0x00000001ff027807 */ /* 0x004fc80000000000 */
[----:B------:R-:W-:Y:S01]  /*30b0*/  LOP3.LUT R9, R9, R2, RZ, 0x3c, !PT ;  /* 0x0000000209097212 */ /* 0x000fe200078e3cff */
[----:B------:R-:W-:Y:S06]  /*30c0*/  @P3 BRA `(.L_x_53) ;  /* 0xfffffffc002c3947 */ /* 0x000fec000383ffff */
[----:B------:R-:W-:Y:S01]  /*30d0*/  ULEA UR4, UR5, UR6, 0x3 ;  /* 0x0000000605047291 */ /* 0x000fe2000f8e18ff */
[----:B------:R-:W-:-:S08]  /*30e0*/  SHF.L.U32 R3, R12, 0x1f, RZ ;  /* 0x0000001f0c037819 */ /* 0x000fd000000006ff */
[----:B------:R-:W1:Y:S02]  /*30f0*/  SYNCS.PHASECHK.TRANS64 P0, [UR4+0xc0], R3 ;  /* 0x0000c003ff0075a7 */ /* 0x000e640008001004 */
[----:B-1----:R-:W-:Y:S05]  /*3100*/  @P0 BRA `(.L_x_54) ;  /* 0x0000000000080947 */ /* 0x002fea0003800000 */
[----:B------:R-:W1:Y:S02]  /*3110*/  SYNCS.PHASECHK.TRANS64.TRYWAIT P0, [UR4+0xc0], R3 ;  /* 0x0000c003ff0075a7 */ /* 0x000e640008001104 */
[----:B-1----:R-:W-:Y:S05]  /*3120*/  @!P0 BRA `(.L_x_55) ;  /* 0x0000006800a08947 */ /* 0x002fea0003800000 */
.L_x_54:
[----:B------:R-:W-:-:S04]  /*3130*/  UIADD3 UR7, UPT, UPT, UR5, 0x1, URZ ;  /* 0x0000000105077890 */ /* 0x000fc8000fffe0ff */
[----:B------:R-:W-:-:S04]  /*3140*/  UISETP.NE.AND UP0, UPT, UR7, 0x2, UPT ;  /* 0x000000020700788c */ /* 0x000fc8000bf05270 */
[----:B------:R-:W-:Y:S02]  /*3150*/  USEL UR8, URZ, 0x1, UP0 ;  /* 0x00000001ff087887 */ /* 0x000fe40008000000 */
[----:B------:R-:W-:-:S04]  /*3160*/  USEL UR7, UR7, URZ, UP0 ;  /* 0x000000ff07077287 */ /* 0x000fc80008000000 */
[----:B------:R-:W-:Y:S01]  /*3170*/  ULEA UR7, UR7, UR6, 0x3 ;  /* 0x0000000607077291 */ /* 0x000fe2000f8e18ff */
[----:B-1----:R-:W-:-:S04]  /*3180*/  LOP3.LUT R3, R12, UR8, RZ, 0x3c, !PT ;  /* 0x000000080c037c12 */ /* 0x002fc8000f8e3cff */
[----:B------:R-:W-:-:S04]  /*3190*/  SHF.L.U32 R0, R3, 0x1f, RZ ;  /* 0x0000001f03007819 */ /* 0x000fc800000006ff */
[----:B------:R-:W1:Y:S02]  /*31a0*/  SYNCS.PHASECHK.TRANS64 P0, [UR7+0xc0], R0 ;  /* 0x0000c000ff0075a7 */ /* 0x000e640008001007 */
[----:B-1----:R-:W-:Y:S05]  /*31b0*/  @P0 EXIT ;  /* 0x000000000000094d */ /* 0x002fea0003800000 */
[----:B------:R-:W-:Y:S02]  /*31c0*/  SHF.L.U32 R3, R3, 0x1f, RZ ;  /* 0x0000001f03037819 */ /* 0x000fe400000006ff */
[----:B------:R-:W-:-:S07]  /*31d0*/  MOV R0, UR7 ;  /* 0x0000000700007c02 */ /* 0x000fce0008000f00 */
.L_x_56:
[----:B-1----:R1:W2:Y:S02]  /*31e0*/  SYNCS.PHASECHK.TRANS64.TRYWAIT P0, [R0+URZ+0xc0], R3 ;  /* 0x0000c003000075a7 */ /* 0x0022a400080011ff */
[----:B--2---:R-:W-:Y:S05]  /*31f0*/  @!P0 NANOSLEEP.SYNCS 0x989680 ;  /* 0x009896800000895d */ /* 0x004fea0003900000 */
[----:B------:R-:W2:Y:S02]  /*3200*/  @!P0 SYNCS.PHASECHK.TRANS64 P0, [R0+URZ+0xc0], R3 ;  /* 0x0000c003000085a7 */ /* 0x000ea400080010ff */
[----:B--2---:R-:W-:Y:S05]  /*3210*/  @P0 EXIT ;  /* 0x000000000000094d */ /* 0x004fea0003800000 */
[----:B------:R-:W-:Y:S05]  /*3220*/  BRA `(.L_x_56) ;  /* 0xfffffffc00ec7947 */ /* 0x000fea000383ffff */
.L_x_49:
[----:B------:R-:W-:Y:S05]  /*3230*/  BRA.U UP4, `(.L_x_57) ;  /* 0x0000000d04bc7547 */ /* 0x000fea000b800000 */
[----:B------:R-:W-:Y:S01]  /*3240*/  UMOV UR4, 0x40 ;  /* 0x0000004000047882 */ /* 0x000fe20000000000 */
[----:B------:R-:W-:Y:S01]  /*3250*/  NOP ;  /* 0x0000000000007918 */ /* 0x000fe20000000000 */
[----:B------:R-:W-:Y:S01]  /*3260*/  ULEA UR5, UR47, UR4, 0x18 ;  /* 0x000000042f057291 */ /* 0x000fe2000f8ec0ff */
[----:B------:R-:W-:Y:S02]  /*3270*/  UMOV UR6, 0x400 ;  /* 0x0000040000067882 */ /* 0x000fe40000000000 */
[----:B------:R-:W-:-:S06]  /*3280*/  ULEA UR6, UR47, UR6, 0x18 ;  /* 0x000000062f067291 */ /* 0x000fcc000f8ec0ff */
[----:B------:R-:W1:Y:S02]  /*3290*/  LDS.U8 R0, [UR5+0x1c] ;  /* 0x00001c05ff007984 */ /* 0x000e640008000000 */
[----:B-1----:R-:W-:-:S13]  /*32a0*/  ISETP.NE.AND P0, PT, R0, RZ, PT ;  /* 0x000000ff0000720c */ /* 0x002fda0003f05270 */
[----:B------:R-:W-:Y:S05]  /*32b0*/  @P0 BRA `(.L_x_58) ;  /* 0x0000000000580947 */ /* 0x000fea0003800000 */
[----:B------:R-:W-:-:S13]  /*32c0*/  ELECT P0, URZ, PT ;  /* 0x0000000000ff782f */ /* 0x000fda0003800000 */
[----:B------:R-:W-:Y:S05]  /*32d0*/  @!P0 BRA `(.L_x_59) ;  /* 0x0000000000608947 */ /* 0x000fea0003800000 */
[----:B------:R-:W-:Y:S01]  /*32e0*/  UMOV UR4, 0x10 ;  /* 0x0000001000047882 */ /* 0x000fe20000000000 */
[----:B------:R-:W-:Y:S01]  /*32f0*/  HFMA2 R0, -RZ, RZ, 0, 5.9604644775390625e-08 ;  /* 0x00000001ff007431 */ /* 0x000fe200000001ff */
[----:B------:R-:W-:-:S03]  /*3300*/  MOV R3, 0xffff ;  /* 0x0000ffff00037802 */ /* 0x000fc60000000f00 */
[----:B------:R-:W-:Y:S04]  /*3310*/  DEPBAR.LE SB1, 0x36 ;  /* 0x00009d800000791a */ /* 0x000fe80000000000 */
[----:B------:R-:W1:Y:S02]  /*3320*/  UTCATOMSWS.FIND_AND_SET.ALIGN UP0, UR4, UR4 ;  /* 0x00000004000475e3 */ /* 0x000e640008000800 */
[----:B-1----:R-:W-:Y:S01]  /*3330*/  MOV R4, UR4 ;  /* 0x0000000400047c02 */ /* 0x002fe20008000f00 */
[----:B------:R-:W-:Y:S06]  /*3340*/  BRA.U UP0, `(.L_x_60) ;  /* 0x0000000100187547 */ /* 0x000fec000b800000 */
.L_x_61:
[----:B------:R-:W-:Y:S05]  /*3350*/  NANOSLEEP 0x64 ;  /* 0x000000640000795d */ /* 0x000fea0003800000 */
[----:B------:R-:W-:-:S05]  /*3360*/  UMOV UR4, 0x10 ;  /* 0x0000001000047882 */ /* 0x000fca0000000000 */
[----:B------:R-:W-:Y:S04]  /*3370*/  DEPBAR.LE SB1, 0x36 ;  /* 0x00009d800000791a */ /* 0x000fe80000000000 */
[----:B------:R-:W1:Y:S02]  /*3380*/  UTCATOMSWS.FIND_AND_SET.ALIGN UP0, UR4, UR4 ;  /* 0x00000004000475e3 */ /* 0x000e640008000800 */
[----:B-1----:R-:W-:Y:S01]  /*3390*/  MOV R4, UR4 ;  /* 0x0000000400047c02 */ /* 0x002fe20008000f00 */
[----:B------:R-:W-:Y:S05]  /*33a0*/  BRA.U !UP0, `(.L_x_61) ;  /* 0xfffffffd08e87547 */ /* 0x000fea000b83ffff */
.L_x_60:
[-C--:B------:R-:W-:Y:S02]  /*33b0*/  SHF.L.U32 R3, R3, R4.reuse, RZ ;  /* 0x0000000403037219 */ /* 0x080fe400000006ff */
[----:B------:R-:W-:Y:S01]  /*33c0*/  SHF.L.U32 R0, R0, R4, RZ ;  /* 0x0000000400007219 */ /* 0x000fe200000006ff */
[----:B------:R-:W-:Y:S02]  /*33d0*/  IMAD.SHL.U32 R4, R4, 0x20, RZ ;  /* 0x0000002004047824 */ /* 0x000fe400078e00ff */
[----:B------:R1:W-:Y:S04]  /*33e0*/  ATOMS.OR RZ, [UR5+0x14], R3 ;  /* 0x00001403ffff798c */ /* 0x0003e8000b000005 */
[----:B------:R1:W-:Y:S04]  /*33f0*/  ATOMS.OR RZ, [UR5+0x18], R0 ;  /* 0x00001800ffff798c */ /* 0x0003e8000b000005 */
[----:B------:R1:W-:Y:S01]  /*3400*/  STS [UR6+0x160], R4 ;  /* 0x00016004ff007988 */ /* 0x0003e20008000806 */
[----:B------:R-:W-:Y:S05]  /*3410*/  BRA `(.L_x_59) ;  /* 0x0000000000107947 */ /* 0x000fea0003800000 */
.L_x_58:
[----:B------:R-:W-:Y:S02]  /*3420*/  MOV R0, 0xffffffff ;  /* 0xffffffff00007802 */ /* 0x000fe40000000f00 */
[----:B------:R-:W-:-:S03]  /*3430*/  MOV R4, 0x3460 ;  /* 0x0000346000047802 */ /* 0x000fc60000000f00 */
[----:B------:R1:W-:Y:S04]  /*3440*/  STS [UR6+0x160], R0 ;  /* 0x00016000ff007988 */ /* 0x0003e80008000806 */
[----:B-1---5:R-:W-:Y:S05]  /*3450*/  CALL.REL.NOINC `($__internal_1_$__cuda_sm10x_tcgen05_guardrail_trap_phase_invalid_during_alloc) ;  /* 0x0000006c00ec7944 */ /* 0x022fea0003c00000 */
.L_x_59:
[----:B------:R-:W-:Y:S05]  /*3460*/  WARPSYNC.ALL ;  /* 0x0000000000007948 */ /* 0x000fea0003800000 */
[----:B------:R-:W2:Y:S01]  /*3470*/  S2UR UR4, SR_CgaCtaId ;  /* 0x00000000000479c3 */ /* 0x000ea20000008800 */
[----:B------:R-:W-:Y:S01]  /*3480*/  UMOV UR26, 0x400 ;  /* 0x00000400001a7882 */ /* 0x000fe20000000000 */
[----:B------:R-:W-:-:S06]  /*3490*/  NOP ;  /* 0x0000000000007918 */ /* 0x000fcc0000000000 */
[----:B------:R-:W-:Y:S06]  /*34a0*/  BAR.ARV 0x6, 0xa0 ;  /* 0x0182800000007b1d */ /* 0x000fec0000002000 */
[----:B------:R-:W3:Y:S01]  /*34b0*/  LDCU UR5, c[0x0][0x38c] ;  /* 0x00007180ff0577ac */ /* 0x000ee20008000800 */
[----:B------:R-:W-:Y:S01]  /*34c0*/  LOP3.LUT R2, R2, 0xffff, RZ, 0xc0, !PT ;  /* 0x0000ffff02027812 */ /* 0x000fe200078ec0ff */
[----:B------:R-:W-:Y:S01]  /*34d0*/  IMAD.MOV.U32 R11, RZ, RZ, 0x1 ;  /* 0x00000001ff0b7424 */ /* 0x000fe200078e00ff */
[----:B------:R-:W-:Y:S01]  /*34e0*/  CS2R R8, SRZ ;  /* 0x0000000000087805 */ /* 0x000fe2000001ff00 */
[----:B------:R-:W4:Y:S01]  /*34f0*/  LDCU UR7, c[0x0][0x38c] ;  /* 0x00007180ff0777ac */ /* 0x000f220008000800 */
[----:B------:R-:W-:Y:S01]  /*3500*/  R2UR UR27, R2 ;  /* 0x00000000021b72ca */ /* 0x000fe200000e0000 */
[----:B------:R-:W-:Y:S01]  /*3510*/  IMAD.MOV.U32 R10, RZ, RZ, RZ ;  /* 0x000000ffff0a7224 */ /* 0x000fe200078e00ff */
[----:B------:R-:W-:Y:S01]  /*3520*/  UMOV UR31, URZ ;  /* 0x000000ff001f7c82 */ /* 0x000fe20008000000 */
[----:B------:R-:W-:Y:S01]  /*3530*/  UMOV UR22, URZ ;  /* 0x000000ff00167c82 */ /* 0x000fe20008000000 */
[----:B--2---:R-:W-:Y:S01]  /*3540*/  ULEA UR26, UR4, UR26, 0x18 ;  /* 0x0000001a041a7291 */ /* 0x004fe2000f8ec0ff */
[----:B------:R-:W-:Y:S01]  /*3550*/  UMOV UR38, 0x0 ;  /* 0x0000000000267882 */ /* 0x000fe20000000000 */
[----:B------:R-:W-:-:S02]  /*3560*/  UMOV UR39, 0x8210010 ;  /* 0x0821001000277882 */ /* 0x000fc40000000000 */
[----:B------:R-:W-:Y:S02]  /*3570*/  UIADD3 UR4, UPT, UPT, UR26, 0x8400, URZ ;  /* 0x000084001a047890 */ /* 0x000fe4000fffe0ff */
[----:B------:R-:W-:Y:S02]  /*3580*/  UIADD3 UR6, UPT, UPT, UR26, 0x20400, URZ ;  /* 0x000204001a067890 */ /* 0x000fe4000fffe0ff */
[----:B---3--:R-:W-:Y:S01]  /*3590*/  UIADD3 UR5, UPT, UPT, UR5, 0x3f, URZ ;  /* 0x0000003f05057890 */ /* 0x008fe2000fffe0ff */
[----:B-1----:R-:W1:Y:S01]  /*35a0*/  LDS R0, [UR26+0x160] ;  /* 0x0001601aff007984 */ /* 0x002e620008000800 */
[----:B------:R-:W-:Y:S01]  /*35b0*/  UMOV UR36, 0x0 ;  /* 0x0000000000247882 */ /* 0x000fe20000000000 */
[----:B------:R-:W-:Y:S01]  /*35c0*/  UMOV UR37, 0x8210010 ;  /* 0x0821001000257882 */ /* 0x000fe20000000000 */
[----:B------:R-:W-:Y:S02]  /*35d0*/  USHF.R.S32.HI UR40, URZ, 0x1f, UR5 ;  /* 0x0000001fff287899 */ /* 0x000fe40008011405 */
[----:B----4-:R-:W-:-:S02]  /*35e0*/  UISETP.GE.AND UP4, UPT, UR7, 0x1, UPT ;  /* 0x000000010700788c */ /* 0x010fc4000bf86270 */
[----:B------:R-:W-:Y:S02]  /*35f0*/  ULEA.HI UR40, UR40, UR5, URZ, 0x6 ;  /* 0x0000000528287291 */ /* 0x000fe4000f8f30ff */
[----:B------:R-:W-:Y:S02]  /*3600*/  USHF.R.U32.HI UR5, URZ, 0x4, UR4 ;  /* 0x00000004ff057899 */ /* 0x000fe40008011604 */
[----:B------:R-:W-:Y:S02]  /*3610*/  USHF.R.S32.HI UR40, URZ, 0x6, UR40 ;  /* 0x00000006ff287899 */ /* 0x000fe40008011428 */
[----:B------:R-:W-:Y:S02]  /*3620*/  USHF.R.U32.HI UR4, URZ, 0x4, UR6 ;  /* 0x00000004ff047899 */ /* 0x000fe40008011606 */
[----:B------:R-:W-:Y:S02]  /*3630*/  UISETP.LT.AND UP0, UPT, UR40, 0x1, UPT ;  /* 0x000000012800788c */ /* 0x000fe4000bf01270 */
[----:B------:R-:W-:-:S02]  /*3640*/  ULOP3.LUT UR5, UR5, 0x3fff, URZ, 0xc0, !UPT ;  /* 0x00003fff05057892 */ /* 0x000fc4000f8ec0ff */
[----:B------:R-:W-:Y:S02]  /*3650*/  ULOP3.LUT UR4, UR4, 0x3fff, URZ, 0xc0, !UPT ;  /* 0x00003fff04047892 */ /* 0x000fe4000f8ec0ff */
[----:B------:R-:W-:Y:S02]  /*3660*/  USEL UR41, UR40, 0x1, !UP0 ;  /* 0x0000000128297887 */ /* 0x000fe4000c000000 */
[----:B------:R-:W-:Y:S02]  /*3670*/  ULOP3.LUT UR28, UR5, 0x10000, URZ, 0xfc, !UPT ;  /* 0x00010000051c7892 */ /* 0x000fe4000f8efcff */
[----:B------:R-:W-:Y:S02]  /*3680*/  ULOP3.LUT UR29, UR4, 0x2000000, URZ, 0xfc, !UPT ;  /* 0x02000000041d7892 */ /* 0x000fe4000f8efcff */
[----:B------:R-:W-:Y:S01]  /*3690*/  UIADD3 UR41, UPT, UPT, -UR41, URZ, URZ ;  /* 0x000000ff29297290 */ /* 0x000fe2000fffe1ff */
[----:B------:R-:W-:Y:S01]  /*36a0*/  UMOV UR34, 0x0 ;  /* 0x0000000000227882 */ /* 0x000fe20000000000 */
[----:B------:R-:W-:Y:S01]  /*36b0*/  UMOV UR35, 0x8210010 ;  /* 0x0821001000237882 */ /* 0x000fe20000000000 */
[----:B------:R-:W-:Y:S01]  /*36c0*/  UMOV UR32, 0x0 ;  /* 0x0000000000207882 */ /* 0x000fe20000000000 */
[----:B------:R-:W-:Y:S01]  /*36d0*/  UMOV UR33, 0x8210010 ;  /* 0x0821001000217882 */ /* 0x000fe20000000000 */
[----:B-1----:R-:W-:-:S15]  /*36e0*/  R2UR UR42, R0 ;  /* 0x00000000002a72ca */ /* 0x002fde00000e0000 */
.L_x_68:
[----:B------:R-:W-:Y:S02]  /*36f0*/  LEA R0, R10, UR26, 0x3 ;  /* 0x0000001a0a007c11 */ /* 0x000fe4000f8e18ff */
[----:B------:R-:W-:Y:S02]  /*3700*/  SHF.L.U32 R5, R9, 0x1f, RZ ;  /* 0x0000001f09057819 */ /* 0x000fe400000006ff */
[----:B------:R-:W-:Y:S01]  /*3710*/  PLOP3.LUT P0, PT, PT, PT, UP4, 0x80, 0x8 ;  /* 0x000000000008781c */ /* 0x000fe20003f0f048 */
[----:B------:R-:W-:Y:S01]  /*3720*/  VIADD R3, R0, 0xc0 ;  /* 0x000000c000037836 */ /* 0x000fe20000000000 */
[----:B-1----:R-:W1:Y:S02]  /*3730*/  SYNCS.PHASECHK.TRANS64.TRYWAIT P1, [R0+URZ+0xb0], R5 ;  /* 0x0000b005000075a7 */ /* 0x002e6400080211ff */
[----:B-1-3--:R-:W-:Y:S09]  /*3740*/  @!P1 BRA `(.L_x_62) ;  /* 0x0000006400309947 */ /* 0x00aff20003800000 */
.L_x_159:
[----:B------:R-:W-:Y:S01]  /*3750*/  LEA R4, R10, UR26, 0x4 ;  /* 0x0000001a0a047c11 */ /* 0x000fe2000f8e20ff */
[----:B------:R-:W-:Y:S01]  /*3760*/  @UP4 ULEA UR4, UR22, UR26, 0x3 ;  /* 0x0000001a16044291 */ /* 0x000fe2000f8e18ff */
[----:B------:R-:W-:Y:S01]  /*3770*/  PLOP3.LUT P2, PT, PT, PT, PT, 0x80, 0x8 ;  /* 0x000000000008781c */ /* 0x000fe20003f4f070 */
[----:B------:R-:W-:Y:S01]  /*3780*/  ULEA UR30, UR31, UR26, 0x3 ;  /* 0x0000001a1f1e7291 */ /* 0x000fe2000f8e18ff */
[----:B------:R-:W-:Y:S01]  /*3790*/  PRMT R3, RZ, 0x654, R3 ;  /* 0x00000654ff037816 */ /* 0x000fe20000000003 */
[----:B------:R-:W-:Y:S01]  /*37a0*/  ULEA UR11, UR31, UR42, 0x7 ;  /* 0x0000002a1f0b7291 */ /* 0x000fe2000f8e38ff */
[----:B-1----:R-:W1:Y:S01]  /*37b0*/  LDS.128 R4, [R4+0x140] ;  /* 0x0001400004047984 */ /* 0x002e620000000c00 */
[----:B------:R-:W-:Y:S02]  /*37c0*/  @P0 SHF.L.U32 R2, R8, 0x1f, RZ ;  /* 0x0000001f08020819 */ /* 0x000fe400000006ff */
[----:B------:R-:W-:Y:S01]  /*37d0*/  SHF.L.U32 R0, R11, 0x1f, RZ ;  /* 0x0000001f0b007819 */ /* 0x000fe200000006ff */
[----:B------:R-:W-:Y:S01]  /*37e0*/  @!PT LDS RZ, [RZ] ;  /* 0x00000000fffff984 */ /* 0x000fe20000000800 */
[----:B------:R-:W-:Y:S01]  /*37f0*/  @!PT LDS RZ, [RZ] ;  /* 0x00000000fffff984 */ /* 0x000fe20000000800 */
[----:B------:R-:W-:Y:S01]  /*3800*/  @!PT LDS RZ, [RZ] ;  /* 0x00000000fffff984 */ /* 0x000fe20000000800 */
[----:B------:R-:W-:Y:S01]  /*3810*/  @!PT LDS RZ, [RZ] ;  /* 0x00000000fffff984 */ /* 0x000fe20000000800 */
[----:B------:R2:W-:Y:S06]  /*3820*/  MEMBAR.ALL.CTA ;  /* 0x0000000000007992 */ /* 0x0005ec0000008000 */
[----:B--2---:R-:W2:Y:S02]  /*3830*/  FENCE.VIEW.ASYNC.S ;  /* 0x00000000000073c6 */ /* 0x004ea40000000000 */
[----:B--2---:R2:W-:Y:S01]  /*3840*/  SYNCS.ARRIVE.TRANS64.RED.A1T0 RZ, [R3+URZ], RZ ;  /* 0x000000ff03ff79a7 */ /* 0x0045e200081004ff */
[----:B------:R2:W3:Y:S01]  /*3850*/  @P0 SYNCS.PHASECHK.TRANS64.TRYWAIT P2, [UR4], R2 ;  /* 0x00000002ff0005a7 */ /* 0x0004e20008041104 */
[----:B-1----:R-:W-:Y:S01]  /*3860*/  LOP3.LUT P1, RZ, R6, 0x1, RZ, 0xc0, !PT ;  /* 0x0000000106ff7812 */ /* 0x002fe2000782c0ff */
[----:B------:R-:W1:Y:S02]  /*3870*/  SYNCS.PHASECHK.TRANS64.TRYWAIT P0, [UR30+0xf0], R0 ;  /* 0x0000f000ff0075a7 */ /* 0x000e64000800111e */
[----:B-123--:R-:W-:Y:S10]  /*3880*/  @!P0 BRA `(.L_x_63) ;  /* 0x0000006000f48947 */ /* 0x00eff40003800000 */
.L_x_161:
[----:B------:R-:W-:Y:S01]  /*3890*/  IADD3 R10, PT, PT, R10, 0x1, RZ ;  /* 0x000000010a0a7810 */ /* 0x000fe20007ffe0ff */
[----:B------:R-:W-:Y:S06]  /*38a0*/  BRA.U !UP4, `(.L_x_64) ;  /* 0x000000010cc07547 */ /* 0x000fec000b800000 */
[----:B------:R-:W-:Y:S01]  /*38b0*/  UPLOP3.LUT UP2, UPT, UPT, UPT, UPT, 0x40, 0x4 ;  /* 0x000000000004789c */ /* 0x000fe20003f4e870 */
[----:B------:R-:W-:Y:S01]  /*38c0*/  UMOV UR24, UR41 ;  /* 0x0000002900187c82 */ /* 0x000fe20008000000 */
[----:B------:R-:W-:Y:S01]  /*38d0*/  UMOV UR23, UR40 ;  /* 0x0000002800177c82 */ /* 0x000fe20008000000 */
[----:B------:R-:W-:-:S08]  /*38e0*/  UMOV UR10, UR22 ;  /* 0x00000016000a7c82 */ /* 0x000fd00008000000 */
.L_x_67:
[----:B------:R-:W-:Y:S02]  /*38f0*/  UIADD3 UR24, UPT, UPT, UR24, 0x1, URZ ;  /* 0x0000000118187890 */ /* 0x000fe4000fffe0ff */
[----:B--2---:R-:W-:Y:S02]  /*3900*/  ULEA UR5, UR10, UR26, 0x3 ;  /* 0x0000001a0a057291 */ /* 0x004fe4000f8e18ff */
[----:B------:R-:W-:Y:S01]  /*3910*/  UISETP.NE.AND UP3, UPT, UR24, URZ, UPT ;  /* 0x000000ff1800728c */ /* 0x000fe2000bf65270 */
[----:B---3--:R-:W-:Y:S10]  /*3920*/  @P2 BRA `(.L_x_65) ;  /* 0x00000000000c2947 */ /* 0x008ff40003800000 */
[----:B-1----:R-:W-:Y:S04]  /*3930*/  SHF.L.U32 R3, R8, 0x1f, RZ ;  /* 0x0000001f08037819 */ /* 0x002fe800000006ff */
[----:B------:R-:W1:Y:S02]  /*3940*/  SYNCS.PHASECHK.TRANS64.TRYWAIT P0, [UR5], R3 ;  /* 0x00000003ff0075a7 */ /* 0x000e640008001105 */
[----:B-1----:R-:W-:Y:S05]  /*3950*/  @!P0 BRA `(.L_x_66) ;  /* 0x0000006000d88947 */ /* 0x002fea0003800000 */
.L_x_65:
[----:B------:R-:W-:Y:S01]  /*3960*/  UISETP.NE.AND UP0, UPT, UR23, 0x1, UPT ;  /* 0x000000011700788c */ /* 0x000fe2000bf05270 */
[----:B------:R-:W-:Y:S01]  /*3970*/  PLOP3.LUT P2, PT, PT, PT, PT, 0x80, 0x8 ;  /* 0x000000000008781c */ /* 0x000fe20003f4f070 */
[----:B------:R-:W-:Y:S02]  /*3980*/  UIADD3 UR4, UPT, UPT, UR10, 0x1, URZ ;  /* 0x000000010a047890 */ /* 0x000fe4000fffe0ff */
[----:B------:R-:W-:Y:S02]  /*3990*/  UIADD3 UR25, UPT, UPT, UR5, 0x30, URZ ;  /* 0x0000003005197890 */ /* 0x000fe4000fffe0ff */
[----:B------:R-:W-:Y:S01]  /*39a0*/  UISETP.NE.AND UP1, UPT, UR4, 0x6, UPT ;  /* 0x000000060400788c */ /* 0x000fe2000bf25270 */
[----:B------:R-:W-:Y:S01]  /*39b0*/  PLOP3.LUT P0, PT, PT, PT, UP0, 0x80, 0x8 ;  /* 0x000000000008781c */ /* 0x000fe20003f0f008 */
[----:B------:R-:W-:Y:S02]  /*39c0*/  UIADD3 UR23, UPT, UPT, UR23, -0x1, URZ ;  /* 0xffffffff17177890 */ /* 0x000fe4000fffe0ff */
[----:B------:R-:W-:Y:S02]  /*39d0*/  USEL UR6, URZ, 0x1, UP1 ;  /* 0x00000001ff067887 */ /* 0x000fe40008800000 */
[----:B------:R-:W-:Y:S01]  /*39e0*/  USEL UR22, UR4, URZ, UP1 ;  /* 0x000000ff04167287 */ /* 0x000fe20008800000 */
[----:B------:R-:W-:Y:S01]  /*39f0*/  UMOV UR7, 0x40004040 ;  /* 0x4000404000077882 */ /* 0x000fe20000000000 */
[----:B------:R-:W-:Y:S02]  /*3a00*/  UMOV UR5, 0x40004040 ;  /* 0x4000404000057882 */ /* 0x000fe40000000000 */
[----:B------:R-:W-:Y:S01]  /*3a10*/  @UP0 ULEA UR4, UR22, UR26, 0x3 ;  /* 0x0000001a16040291 */ /* 0x000fe2000f8e18ff */
[----:B------:R-:W-:Y:S01]  /*3a20*/  LOP3.LUT R8, R8, UR6, RZ, 0x3c, !PT ;  /* 0x0000000608087c12 */ /* 0x000fe2000f8e3cff */
[----:B------:R-:W-:Y:S01]  /*3a30*/  ULEA UR6, UR10, UR29, 0xa ;  /* 0x0000001d0a067291 */ /* 0x000fe2000f8e50ff */
[----:B------:R-:W-:Y:S02]  /*3a40*/  UMOV UR21, 0x40004040 ;  /* 0x4000404000157882 */ /* 0x000fe40000000000 */
[----:B-1----:R-:W-:Y:S01]  /*3a50*/  @P0 SHF.L.U32 R0, R8, 0x1f, RZ ;  /* 0x0000001f08000819 */ /* 0x002fe200000006ff */
[----:B------:R-:W-:Y:S02]  /*3a60*/  UIADD3 UR20, UPT, UPT, UR6, 0x80, URZ ;  /* 0x0000008006147890 */ /* 0x000fe4000fffe0ff */
[----:B------:R-:W-:Y:S01]  /*3a70*/  UIADD3 UR16, UPT, UPT, UR6, 0x100, URZ ;  /* 0x0000010006107890 */ /* 0x000fe2000fffe0ff */
[----:B------:R2:W3:Y:S01]  /*3a80*/  @P0 SYNCS.PHASECHK.TRANS64.TRYWAIT P2, [UR4], R0 ;  /* 0x00000000ff0005a7 */ /* 0x0004e20008041104 */
[----:B------:R-:W-:Y:S02]  /*3a90*/  ULEA UR4, UR10, UR28, 0xa ;  /* 0x0000001c0a047291 */ /* 0x000fe4000f8e50ff */
[----:B------:R-:W-:Y:S02]  /*3aa0*/  UIADD3 UR12, UPT, UPT, UR6, 0x180, URZ ;  /* 0x00000180060c7890 */ /* 0x000fe4000fffe0ff */
[----:B------:R-:W-:Y:S02]  /*3ab0*/  UIADD3 UR18, UPT, UPT, UR4, 0x2, URZ ;  /* 0x0000000204127890 */ /* 0x000fe4000fffe0ff */
[----:B------:R-:W-:Y:S02]  /*3ac0*/  UIADD3 UR14, UPT, UPT, UR4, 0x4, URZ ;  /* 0x00000004040e7890 */ /* 0x000fe4000fffe0ff */
[----:B------:R-:W-:Y:S01]  /*3ad0*/  UIADD3 UR8, UPT, UPT, UR4, 0x6, URZ ;  /* 0x0000000604087890 */ /* 0x000fe2000fffe0ff */
[----:B------:R2:W-:Y:S01]  /*3ae0*/  UTCHMMA gdesc[UR4], gdesc[UR6], tmem[UR11], tmem[UR38], idesc[UR39], UP2 ;  /* 0x00ff2606040075ea */ /* 0x0005e2000900000b */
[----:B------:R-:W-:Y:S01]  /*3af0*/  UPLOP3.LUT UP2, UPT, UPT, UPT, UPT, 0x80, 0x8 ;  /* 0x000000000008789c */ /* 0x000fe20003f4f070 */
[----:B------:R-:W-:Y:S01]  /*3b00*/  UMOV UR19, 0x40004040 ;  /* 0x4000404000137882 */ /* 0x000fe20000000000 */
[----:B------:R-:W-:Y:S01]  /*3b10*/  UMOV UR17, 0x40004040 ;  /* 0x4000404000117882 */ /* 0x000fe20000000000 */
[----:B------:R2:W-:Y:S01]  /*3b20*/  UTCHMMA gdesc[UR18], gdesc[UR20], tmem[UR11], tmem[UR36], idesc[UR37], UPT ;  /* 0x00ff2414120075ea */ /* 0x0005e2000b80000b */
[----:B------:R-:W-:Y:S01]  /*3b30*/  UMOV UR15, 0x40004040 ;  /* 0x40004040000f7882 */ /* 0x000fe20000000000 */
[----:B------:R-:W-:Y:S01]  /*3b40*/  UMOV UR13, 0x40004040 ;  /* 0x40004040000d7882 */ /* 0x000fe20000000000 */
[----:B------:R-:W-:Y:S01]  /*3b50*/  UMOV UR9, 0x40004040 ;  /* 0x4000404000097882 */ /* 0x000fe20000000000 */
[----:B------:R2:W-:Y:S01]  /*3b60*/  UTCHMMA gdesc[UR14], gdesc[UR16], tmem[UR11], tmem[UR34], idesc[UR35], UPT ;  /* 0x00ff22100e0075ea */ /* 0x0005e2000b80000b */
[----:B------:R2:W-:Y:S01]  /*3b70*/  UTCHMMA gdesc[UR8], gdesc[UR12], tmem[UR11], tmem[UR32], idesc[UR33], UPT ;  /* 0x00ff200c080075ea */ /* 0x0005e2000b80000b */
[----:B------:R2:W-:Y:S01]  /*3b80*/  UTCBAR.MULTICAST [UR25], URZ, UR27 ;  /* 0x000000ff190073e9 */ /* 0x0005e2000800081b */
[----:B------:R-:W-:Y:S01]  /*3b90*/  UMOV UR10, UR22 ;  /* 0x00000016000a7c82 */ /* 0x000fe20008000000 */
[----:B------:R-:W-:Y:S05]  /*3ba0*/  BRA.U UP3, `(.L_x_67) ;  /* 0xfffffffd03507547 */ /* 0x000fea000b83ffff */
.L_x_64:
[----:B--2---:R-:W-:Y:S01]  /*3bb0*/  UIADD3 UR4, UPT, UPT, UR31, 0x1, URZ ;  /* 0x000000011f047890 */ /* 0x004fe2000fffe0ff */
[C---:B------:R-:W-:Y:S01]  /*3bc0*/  ISETP.NE.AND P0, PT, R10.reuse, 0x2, PT ;  /* 0x000000020a00780c */ /* 0x040fe20003f05270 */
[----:B------:R-:W-:Y:S02]  /*3bd0*/  UIADD3 UR5, UPT, UPT, UR30, 0xd0, URZ ;  /* 0x000000d01e057890 */ /* 0x000fe4000fffe0ff */
[----:B------:R-:W-:Y:S01]  /*3be0*/  UISETP.NE.AND UP0, UPT, UR4, 0x4, UPT ;  /* 0x000000040400788c */ /* 0x000fe2000bf05270 */
[----:B-1----:R-:W-:Y:S02]  /*3bf0*/  SEL R0, RZ, 0x1, P0 ;  /* 0x00000001ff007807 */ /* 0x002fe40000000000 */
[----:B------:R-:W-:Y:S01]  /*3c00*/  SEL R10, R10, RZ, P0 ;  /* 0x000000ff0a0a7207 */ /* 0x000fe20000000000 */
[----:B------:R-:W-:Y:S01]  /*3c10*/  USEL UR6, URZ, 0x1, UP0 ;  /* 0x00000001ff067887 */ /* 0x000fe20008000000 */
[----:B------:R-:W-:Y:S01]  /*3c20*/  LOP3.LUT R9, R9, R0, RZ, 0x3c, !PT ;  /* 0x0000000009097212 */ /* 0x000fe200078e3cff */
[----:B------:R-:W-:Y:S01]  /*3c30*/  USEL UR31, UR4, URZ, UP0 ;  /* 0x000000ff041f7287 */ /* 0x000fe20008000000 */
[----:B------:R1:W-:Y:S03]  /*3c40*/  UTCBAR [UR5], URZ ;  /* 0x000000ff050073e9 */ /* 0x0003e600080000ff */
[----:B------:R-:W-:Y:S01]  /*3c50*/  LOP3.LUT R11, R11, UR6, RZ, 0x3c, !PT ;  /* 0x000000060b0b7c12 */ /* 0x000fe2000f8e3cff */
[----:B------:R-:W-:Y:S07]  /*3c60*/  @P1 BRA `(.L_x_68) ;  /* 0xfffffff800a01947 */ /* 0x000fee000383ffff */
[----:B------:R-:W2:Y:S01]  /*3c70*/  S2UR UR8, SR_CgaCtaId ;  /* 0x00000000000879c3 */ /* 0x000ea20000008800 */
[----:B------:R-:W-:Y:S01]  /*3c80*/  ELECT P0, URZ, PT ;  /* 0x0000000000ff782f */ /* 0x000fe20003800000 */
[----:B------:R-:W-:Y:S01]  /*3c90*/  IMAD.MOV.U32 R0, RZ, RZ, 0x1 ;  /* 0x00000001ff007424 */ /* 0x000fe200078e00ff */
[----:B------:R-:W-:Y:S01]  /*3ca0*/  UIADD3 UR26, UPT, UPT, UR26, 0xf0, URZ ;  /* 0x000000f01a1a7890 */ /* 0x000fe2000fffe0ff */
[----:B------:R-:W-:Y:S01]  /*3cb0*/  SHF.L.U32 R3, R11, 0x1f, RZ ;  /* 0x0000001f0b037819 */ /* 0x000fe200000006ff */
[----:B------:R-:W-:-:S03]  /*3cc0*/  UMOV UR4, 0x40 ;  /* 0x0000004000047882 */ /* 0x000fc60000000000 */
[----:B------:R-:W-:Y:S01]  /*3cd0*/  UVIRTCOUNT.DEALLOC.SMPOOL 0x80 ;  /* 0x000000800000784c */ /* 0x000fe20000000000 */
[----:B--2---:R-:W-:Y:S02]  /*3ce0*/  ULEA UR8, UR8, UR4, 0x18 ;  /* 0x0000000408087291 */ /* 0x004fe4000f8ec0ff */
[----:B------:R-:W-:-:S07]  /*3cf0*/  ULEA UR4, UR31, UR26, 0x3 ;  /* 0x0000001a1f047291 */ /* 0x000fce000f8e18ff */
[----:B------:R2:W-:Y:S02]  /*3d00*/  @P0 STS.U8 [UR8+0x1c], R0 ;  /* 0x00001c00ff000988 */ /* 0x0005e40008000008 */
[----:B------:R-:W4:Y:S02]  /*3d10*/  SYNCS.PHASECHK.TRANS64.TRYWAIT P0, [UR4], R3 ;  /* 0x00000003ff0075a7 */ /* 0x000f240008001104 */
[----:B--2-4-:R-:W-:Y:S05]  /*3d20*/  @!P0 BRA `(.L_x_69) ;  /* 0x0000005c00fc8947 */ /* 0x014fea0003800000 */
.L_x_164:
[----:B------:R-:W-:-:S04]  /*3d30*/  UIADD3 UR4, UPT, UPT, UR31, 0x1, URZ ;  /* 0x000000011f047890 */ /* 0x000fc8000fffe0ff */
[----:B------:R-:W-:-:S04]  /*3d40*/  UISETP.NE.AND UP0, UPT, UR4, 0x4, UPT ;  /* 0x000000040400788c */ /* 0x000fc8000bf05270 */
[----:B------:R-:W-:Y:S02]  /*3d50*/  USEL UR6, URZ, 0x1, UP0 ;  /* 0x00000001ff067887 */ /* 0x000fe40008000000 */
[----:B------:R-:W-:-:S04]  /*3d60*/  USEL UR4, UR4, URZ, UP0 ;  /* 0x000000ff04047287 */ /* 0x000fc80008000000 */
[----:B-1----:R-:W-:Y:S01]  /*3d70*/  ULEA UR5, UR4, UR26, 0x3 ;  /* 0x0000001a04057291 */ /* 0x002fe2000f8e18ff */
[----:B------:R-:W-:-:S04]  /*3d80*/  LOP3.LUT R2, R11, UR6, RZ, 0x3c, !PT ;  /* 0x000000060b027c12 */ /* 0x000fc8000f8e3cff */
[----:B--2---:R-:W-:-:S04]  /*3d90*/  SHF.L.U32 R3, R2, 0x1f, RZ ;  /* 0x0000001f02037819 */ /* 0x004fc800000006ff */
[----:B------:R-:W1:Y:S02]  /*3da0*/  SYNCS.PHASECHK.TRANS64.TRYWAIT P0, [UR5], R3 ;  /* 0x00000003ff0075a7 */ /* 0x000e640008001105 */
[----:B-1----:R-:W-:Y:S05]  /*3db0*/  @!P0 BRA `(.L_x_70) ;  /* 0x0000005c00f08947 */ /* 0x002fea0003800000 */
.L_x_166:
        /* <DEDUP_REMOVED lines=9> */
.L_x_168:
[----:B------:R-:W-:-:S04]  /*3e50*/  UIADD3 UR4, UPT, UPT, UR4, 0x1, URZ ;  /* 0x0000000104047890 */ /* 0x000fc8000fffe0ff */
[----:B------:R-:W-:-:S04]  /*3e60*/  UISETP.NE.AND UP0, UPT, UR4, 0x4, UPT ;  /* 0x000000040400788c */ /* 0x000fc8000bf05270 */
[----:B------:R-:W-:Y:S02]  /*3e70*/  USEL UR5, URZ, 0x1, UP0 ;  /* 0x00000001ff057887 */ /* 0x000fe40008000000 */
[----:B------:R-:W-:-:S04]  /*3e80*/  USEL UR4, UR4, URZ, UP0 ;  /* 0x000000ff04047287 */ /* 0x000fc80008000000 */
[----:B------:R-:W-:Y:S01]  /*3e90*/  ULEA UR4, UR4, UR26, 0x3 ;  /* 0x0000001a04047291 */ /* 0x000fe2000f8e18ff */
[----:B-1----:R-:W-:-:S04]  /*3ea0*/  LOP3.LUT R3, R2, UR5, RZ, 0x3c, !PT ;  /* 0x0000000502037c12 */ /* 0x002fc8000f8e3cff */
[----:B------:R-:W-:-:S04]  /*3eb0*/  SHF.L.U32 R3, R3, 0x1f, RZ ;  /* 0x0000001f03037819 */ /* 0x000fc800000006ff */
[----:B------:R-:W1:Y:S02]  /*3ec0*/  SYNCS.PHASECHK.TRANS64.TRYWAIT P0, [UR4], R3 ;  /* 0x00000003ff0075a7 */ /* 0x000e640008001104 */
[----:B-1----:R-:W-:Y:S05]  /*3ed0*/  @!P0 BRA `(.L_x_72) ;  /* 0x0000005c00d88947 */ /* 0x002fea0003800000 */
.L_x_170:
[----:B------:R-:W-:Y:S01]  /*3ee0*/  NOP ;  /* 0x0000000000007918 */ /* 0x000fe20000000000 */
[----:B-1----:R-:W1:Y:S01]  /*3ef0*/  LDS R0, [UR8+0x14] ;  /* 0x00001408ff007984 */ /* 0x002e620008000800 */
[----:B------:R-:W-:Y:S01]  /*3f00*/  ULOP3.LUT UR4, UR42, 0xffff, URZ, 0xc0, !UPT ;  /* 0x0000ffff2a047892 */ /* 0x000fe2000f8ec0ff */
[----:B------:R-:W-:Y:S01]  /*3f10*/  UMOV UR5, 0xffff ;  /* 0x0000ffff00057882 */ /* 0x000fe20000000000 */
[----:B------:R-:W-:Y:S02]  /*3f20*/  UMOV UR6, 0x1 ;  /* 0x0000000100067882 */ /* 0x000fe40000000000 */
[----:B------:R-:W-:-:S04]  /*3f30*/  USHF.R.U32.HI UR4, URZ, 0x5, UR4 ;  /* 0x00000005ff047899 */ /* 0x000fc80008011604 */
[----:B------:R-:W-:Y:S02]  /*3f40*/  USHF.L.U32 UR5, UR5, UR4, URZ ;  /* 0x0000000405057299 */ /* 0x000fe400080006ff */
[----:B------:R-:W-:-:S04]  /*3f50*/  USHF.L.U32 UR4, UR6, UR4, URZ ;  /* 0x0000000406047299 */ /* 0x000fc800080006ff */
[----:B-1----:R-:W-:-:S04]  /*3f60*/  LOP3.LUT R0, R0, UR5, RZ, 0xc0, !PT ;  /* 0x0000000500007c12 */ /* 0x002fc8000f8ec0ff */
[----:B------:R-:W-:-:S13]  /*3f70*/  ISETP.NE.AND P0, PT, R0, UR5, PT ;  /* 0x0000000500007c0c */ /* 0x000fda000bf05270 */
[----:B------:R-:W-:Y:S05]  /*3f80*/  @P0 BRA `(.L_x_73) ;  /* 0x0000000000580947 */ /* 0x000fea0003800000 */
[----:B------:R-:W1:Y:S02]  /*3f90*/  LDS R0, [UR8+0x18] ;  /* 0x00001808ff007984 */ /* 0x000e640008000800 */
[----:B-1----:R-:W-:-:S04]  /*3fa0*/  LOP3.LUT R0, R0, UR4, RZ, 0xc0, !PT ;  /* 0x0000000400007c12 */ /* 0x002fc8000f8ec0ff */
[----:B------:R-:W-:-:S13]  /*3fb0*/  ISETP.NE.AND P0, PT, R0, UR4, PT ;  /* 0x0000000400007c0c */ /* 0x000fda000bf05270 */
[----:B------:R-:W-:Y:S05]  /*3fc0*/  @P0 BRA `(.L_x_74) ;  /* 0x00000000003c0947 */ /* 0x000fea0003800000 */
[----:B------:R-:W1:Y:S01]  /*3fd0*/  S2R R2, SR_LANEID ;  /* 0x0000000000027919 */ /* 0x000e620000000000 */
[----:B------:R-:W-:Y:S01]  /*3fe0*/  ULOP3.LUT UR5, URZ, UR5, URZ, 0x33, !UPT ;  /* 0x00000005ff057292 */ /* 0x000fe2000f8e33ff */
[----:B------:R-:W-:Y:S01]  /*3ff0*/  LOP3.LUT R4, RZ, UR4, RZ, 0x33, !PT ;  /* 0x00000004ff047c12 */ /* 0x000fe2000f8e33ff */
[----:B------:R-:W-:Y:S02]  /*4000*/  VOTEU.ANY UR4, UPT, PT ;  /* 0x0000000000047886 */ /* 0x000fe400038e0100 */
[----:B------:R-:W-:Y:S01]  /*4010*/  UFLO.U32 UR4, UR4 ;  /* 0x00000004000472bd */ /* 0x000fe200080e0000 */
[----:B------:R-:W2:Y:S01]  /*4020*/  REDUX UR6, R4 ;  /* 0x00000000040673c4 */ /* 0x000ea20000000000 */
[----:B------:R-:W-:-:S06]  /*4030*/  IMAD.U32 R0, RZ, RZ, UR5 ;  /* 0x00000005ff007e24 */ /* 0x000fcc000f8e00ff */
[----:B------:R4:W-:Y:S01]  /*4040*/  UTCATOMSWS.AND URZ, UR5 ;  /* 0x0000000500ff79e3 */ /* 0x0009e20008000000 */
[----:B------:R-:W3:Y:S01]  /*4050*/  REDUX UR7, R0 ;  /* 0x00000000000773c4 */ /* 0x000ee20000000000 */
[----:B-1----:R-:W-:Y:S01]  /*4060*/  ISETP.EQ.U32.AND P0, PT, R2, UR4, PT ;  /* 0x0000000402007c0c */ /* 0x002fe2000bf02070 */
[----:B--2---:R-:W-:Y:S01]  /*4070*/  IMAD.U32 R2, RZ, RZ, UR6 ;  /* 0x00000006ff027e24 */ /* 0x004fe2000f8e00ff */
[----:B---3--:R-:W-:-:S11]  /*4080*/  MOV R3, UR7 ;  /* 0x0000000700037c02 */ /* 0x008fd60008000f00 */
[----:B------:R4:W-:Y:S04]  /*4090*/  @P0 ATOMS.AND RZ, [UR8+0x14], R3 ;  /* 0x00001403ffff098c */ /* 0x0009e8000a800008 */
[----:B------:R4:W-:Y:S01]  /*40a0*/  @P0 ATOMS.AND RZ, [UR8+0x18], R2 ;  /* 0x00001802ffff098c */ /* 0x0009e2000a800008 */
[----:B------:R-:W-:Y:S05]  /*40b0*/  BRA `(.L_x_75) ;  /* 0x0000000000147947 */ /* 0x000fea0003800000 */
.L_x_74:
[----:B------:R-:W-:Y:S02]  /*40c0*/  MOV R2, 0x40e0 ;  /* 0x000040e000027802 */ /* 0x000fe40000000f00 */
[----:B---3-5:R-:W-:Y:S05]  /*40d0*/  CALL.REL.NOINC `($__internal_0_$__cuda_sm10x_tcgen05_guardrail_trap_col_being_dealloced_not_returned_by_alloc) ;  /* 0x0000006000c07944 */ /* 0x028fea0003c00000 */
[----:B------:R-:W-:Y:S05]  /*40e0*/  BRA `(.L_x_75) ;  /* 0x0000000000087947 */ /* 0x000fea0003800000 */
.L_x_73:
[----:B------:R-:W-:Y:S02]  /*40f0*/  MOV R2, 0x4110 ;  /* 0x0000411000027802 */ /* 0x000fe40000000f00 */
[----:B---3-5:R-:W-:Y:S05]  /*4100*/  CALL.REL.NOINC `($__internal_2_$__cuda_sm10x_tcgen05_guardrail_trap_unallocated_columns_being_dealloced) ;  /* 0x0000006000cc7944 */ /* 0x028fea0003c00000 */
.L_x_75:
[----:B------:R-:W-:Y:S01]  /*4110*/  NOP ;  /* 0x0000000000007918 */ /* 0x000fe20000000000 */
[----:B----4-:R-:W-:Y:S05]  /*4120*/  EXIT ;  /* 0x000000000000794d */ /* 0x010fea0003800000 */
.L_x_57:
[----:B------:R-:W-:-:S09]  /*4130*/  UISETP.NE.OR UP0, UPT, UR17, 0x3, !UP3 ;  /* 0x000000031100788c */ /* 0x000fd2000df05670 */
[----:B------:R-:W-:Y:S05]  /*4140*/  BRA.U UP0, `(.L_x_76) ;  /* 0x0000001100547547 */ /* 0x000fea000b800000 */
[----:B------:R-:W1:Y:S01]  /*4150*/  LDCU UR31, c[0x0][0x370] ;  /* 0x00006e00ff1f77ac */ /* 0x000e620008000800 */
[----:B------:R-:W2:Y:S01]  /*4160*/  LDC.64 R16, c[0x0][0x348] ;  /* 0x0000d200ff107b82 */ /* 0x000ea20000000a00 */
[----:B------:R-:W-:Y:S02]  /*4170*/  HFMA2 R13, -RZ, RZ, 0, 0 ;  /* 0x00000000ff0d7431 */ /* 0x000fe400000001ff */
[----:B------:R-:W-:Y:S01]  /*4180*/  IMAD.MOV.U32 R15, RZ, RZ, 0x1 ;  /* 0x00000001ff0f7424 */ /* 0x000fe200078e00ff */
[----:B------:R-:W1:Y:S01]  /*4190*/  LDCU.128 UR48, c[0x0][0xb10] ;  /* 0x00016200ff3077ac */ /* 0x000e620008000c00 */
[----:B------:R-:W-:Y:S01]  /*41a0*/  IMAD.MOV.U32 R14, RZ, RZ, RZ ;  /* 0x000000ffff0e7224 */ /* 0x000fe200078e00ff */
[----:B------:R-:W-:Y:S01]  /*41b0*/  MOV R7, 0x2000 ;  /* 0x0000200000077802 */ /* 0x000fe20000000f00 */
[----:B------:R-:W3:Y:S01]  /*41c0*/  LDCU UR30, c[0x0][0x374] ;  /* 0x00006e80ff1e77ac */ /* 0x000ee20008000800 */
[----:B------:R-:W4:Y:S01]  /*41d0*/  LDC.64 R2, c[0x0][0x888] ;  /* 0x00022200ff027b82 */ /* 0x000f220000000a00 */
[----:B------:R-:W3:Y:S01]  /*41e0*/  LDCU UR15, c[0x0][0xb0c] ;  /* 0x00016180ff0f77ac */ /* 0x000ee20008000800 */
[----:B------:R-:W2:Y:S06]  /*41f0*/  LDCU UR40, c[0x0][0xb20] ;  /* 0x00016400ff2877ac */ /* 0x000eac0008000800 */
[----:B------:R-:W4:Y:S01]  /*4200*/  LDC.64 R4, c[0x0][0x890] ;  /* 0x00022400ff047b82 */ /* 0x000f220000000a00 */
[----:B------:R-:W2:Y:S01]  /*4210*/  LDCU UR4, c[0x0][0xb30] ;  /* 0x00016600ff0477ac */ /* 0x000ea20008000800 */
[----:B------:R-:W-:Y:S01]  /*4220*/  UMOV UR21, 0x400 ;  /* 0x0000040000157882 */ /* 0x000fe20000000000 */
[----:B-1----:R-:W-:-:S02]  /*4230*/  UIMAD.WIDE.U32 UR6, UR31, UR48, URZ ;  /* 0x000000301f0672a5 */ /* 0x002fc4000f8e00ff */
[----:B---3--:R-:W-:Y:S02]  /*4240*/  UIMAD.WIDE.U32 UR8, UR30, UR51, URZ ;  /* 0x000000331e0872a5 */ /* 0x008fe4000f8e00ff */
[----:B------:R-:W-:Y:S02]  /*4250*/  ULEA UR21, UR47, UR21, 0x18 ;  /* 0x000000152f157291 */ /* 0x000fe4000f8ec0ff */
[----:B------:R-:W-:Y:S02]  /*4260*/  UPLOP3.LUT UP3, UPT, UPT, UPT, UPT, 0x40, 0x4 ;  /* 0x000000000004789c */ /* 0x000fe40003f6e870 */
[----:B------:R-:W-:Y:S01]  /*4270*/  UIADD3 UR37, UPT, UPT, UR21, 0x78, URZ ;  /* 0x0000007815257890 */ /* 0x000fe2000fffe0ff */
[----:B------:R-:W-:Y:S01]  /*4280*/  UMOV UR6, UR7 ;  /* 0x0000000700067c82 */ /* 0x000fe20008000000 */
[----:B------:R-:W-:Y:S01]  /*4290*/  UMOV UR38, UR9 ;  /* 0x0000000900267c82 */ /* 0x000fe20008000000 */
[----:B------:R-:W-:Y:S02]  /*42a0*/  UISETP.GE.AND UP0, UPT, UR42, 0x1, UPT ;  /* 0x000000012a00788c */ /* 0x000fe4000bf06270 */
[----:B------:R-:W-:Y:S01]  /*42b0*/  UISETP.NE.AND UP4, UPT, UR42, 0x1, UPT ;  /* 0x000000012a00788c */ /* 0x000fe2000bf85270 */
[----:B------:R-:W1:Y:S01]  /*42c0*/  LDCU.64 UR22, c[0x0][0xb28] ;  /* 0x00016500ff1677ac */ /* 0x000e620008000a00 */
[----:B------:R-:W-:-:S02]  /*42d0*/  UISETP.NE.AND UP6, UPT, UR15, 0x1, UPT ;  /* 0x000000010f00788c */ /* 0x000fc4000bfc5270 */
[----:B------:R-:W-:Y:S02]  /*42e0*/  UISETP.NE.AND UP5, UPT, UR50, 0x1, UPT ;  /* 0x000000013200788c */ /* 0x000fe4000bfa5270 */
[----:B------:R-:W-:Y:S02]  /*42f0*/  UIADD3 UR33, UPT, UPT, UR21, 0x60, URZ ;  /* 0x0000006015217890 */ /* 0x000fe4000fffe0ff */
[----:B------:R-:W-:Y:S02]  /*4300*/  UIADD3 UR25, UPT, UPT, UR21, 0x68, URZ ;  /* 0x0000006815197890 */ /* 0x000fe4000fffe0ff */
[----:B------:R-:W-:Y:S02]  /*4310*/  UIADD3 UR17, UPT, UPT, UR21, 0x70, URZ ;  /* 0x0000007015117890 */ /* 0x000fe4000fffe0ff */
[----:B------:R-:W-:Y:S02]  /*4320*/  UPRMT UR37, UR47, 0x654, UR37 ;  /* 0x000006542f257896 */ /* 0x000fe40008000025 */
[----:B------:R-:W-:-:S02]  /*4330*/  USHF.R.U32.HI UR39, URZ, UR49, UR6 ;  /* 0x00000031ff277299 */ /* 0x000fc40008011606 */
[----:B--2---:R-:W-:Y:S02]  /*4340*/  USHF.R.U32.HI UR38, URZ, UR40, UR38 ;  /* 0x00000028ff267299 */ /* 0x004fe40008011626 */
[----:B------:R-:W-:-:S11]  /*4350*/  UISETP.NE.AND UP2, UPT, UR4, 0x1, UPT ;  /* 0x000000010400788c */ /* 0x000fd6000bf45270 */
.L_x_87:
[C---:B------:R-:W-:Y:S02]  /*4360*/  LEA R12, R14.reuse, UR21, 0x3 ;  /* 0x000000150e0c7c11 */ /* 0x040fe4000f8e18ff */
[----:B------:R-:W-:Y:S02]  /*4370*/  SHF.L.U32 R9, R13, 0x1f, RZ ;  /* 0x0000001f0d097819 */ /* 0x000fe400000006ff */
[----:B------:R-:W-:Y:S02]  /*4380*/  LEA R10, R14, UR21, 0x4 ;  /* 0x000000150e0a7c11 */ /* 0x000fe4000f8e20ff */
[----:B--2---:R-:W2:Y:S02]  /*4390*/  SYNCS.PHASECHK.TRANS64.TRYWAIT P0, [R12+URZ+0xb0], R9 ;  /* 0x0000b0090c0075a7 */ /* 0x004ea400080011ff */
[----:B--2---:R-:W-:Y:S05]  /*43a0*/  @!P0 BRA `(.L_x_77) ;  /* 0x0000005800bc8947 */ /* 0x004fea0003800000 */
.L_x_171:
[----:B--2---:R-:W2:Y:S01]  /*43b0*/  LDS.128 R8, [R10+0x140] ;  /* 0x000140000a087984 */ /* 0x004ea20000000c00 */
[----:B------:R-:W-:Y:S01]  /*43c0*/  UISETP.GE.AND UP0, UPT, UR42, 0x1, UPT ;  /* 0x000000012a00788c */ /* 0x000fe2000bf06270 */
[----:B------:R-:W-:Y:S01]  /*43d0*/  @!PT LDS RZ, [RZ] ;  /* 0x00000000fffff984 */ /* 0x000fe20000000800 */
[----:B------:R-:W-:Y:S01]  /*43e0*/  @!PT LDS RZ, [RZ] ;  /* 0x00000000fffff984 */ /* 0x000fe20000000800 */
[----:B------:R-:W-:Y:S01]  /*43f0*/  @!PT LDS RZ, [RZ] ;  /* 0x00000000fffff984 */ /* 0x000fe20000000800 */
[----:B------:R-:W-:Y:S01]  /*4400*/  @!PT LDS RZ, [RZ] ;  /* 0x00000000fffff984 */ /* 0x000fe20000000800 */
[----:B------:R3:W-:Y:S06]  /*4410*/  MEMBAR.ALL.CTA ;  /* 0x0000000000007992 */ /* 0x0007ec0000008000 */
[----:B---3--:R-:W3:Y:S01]  /*4420*/  FENCE.VIEW.ASYNC.S ;  /* 0x00000000000073c6 */ /* 0x008ee20000000000 */
[----:B--2---:R-:W-:Y:S11]  /*4430*/  LOP3.LUT P0, RZ, R10, 0x1, RZ, 0xc0, !PT ;  /* 0x000000010aff7812 */ /* 0x004ff6000780c0ff */
[----:B------:R-:W-:Y:S02]  /*4440*/  @!UPT UIADD3 URZ, UPT, UPT, URZ, URZ, URZ ;  /* 0x000000fffffff290 */ /* 0x000fe4000fffe0ff */
[----:B---3--:R-:W-:Y:S01]  /*4450*/  VOTEU.ANY UP1, P0 ;  /* 0x0000000000ff7886 */ /* 0x008fe20000020100 */
[----:B------:R-:W-:Y:S11]  /*4460*/  PLOP3.LUT P0, PT, PT, PT, UP1, 0x80, 0x8 ;  /* 0x000000000008781c */ /* 0x000ff60003f0f018 */
[----:B------:R-:W-:Y:S02]  /*4470*/  @!UPT UIADD3 URZ, UPT, UPT, URZ, URZ, URZ ;  /* 0x000000fffffff290 */ /* 0x000fe4000fffe0ff */
[----:B------:R-:W-:Y:S02]  /*4480*/  @P0 SHF.R.U32.HI R0, RZ, 0x10, R9 ;  /* 0x00000010ff000819 */ /* 0x000fe40000011609 */
[----:B------:R-:W-:Y:S02]  /*4490*/  @P0 MOV R6, R8 ;  /* 0x0000000800060202 */ /* 0x000fe40000000f00 */
[----:B------:R-:W-:Y:S01]  /*44a0*/  @P0 R2UR UR4, R0 ;  /* 0x00000000000402ca */ /* 0x000fe200000e0000 */
[----:B------:R-:W-:Y:S01]  /*44b0*/  VIADD R0, R12, 0xc0 ;  /* 0x000000c00c007836 */ /* 0x000fe20000000000 */
[----:B------:R-:W-:Y:S02]  /*44c0*/  @P0 LOP3.LUT R8, R9, 0xffff, RZ, 0xc0, !PT ;  /* 0x0000ffff09080812 */ /* 0x000fe400078ec0ff */
[----:B------:R-:W-:Y:S02]  /*44d0*/  @P0 R2UR UR6, R6 ;  /* 0x00000000060602ca */ /* 0x000fe400000e0000 */
[----:B------:R-:W-:Y:S02]  /*44e0*/  PRMT R0, RZ, 0x654, R0 ;  /* 0x00000654ff007816 */ /* 0x000fe40000000000 */
[----:B------:R-:W-:Y:S02]  /*44f0*/  @P0 R2UR UR5, R8 ;  /* 0x00000000080502ca */ /* 0x000fe400000e0000 */
[----:B------:R2:W-:Y:S03]  /*4500*/  SYNCS.ARRIVE.TRANS64.RED.A1T0 RZ, [R0+URZ], RZ ;  /* 0x000000ff00ff79a7 */ /* 0x0005e600081004ff */
[----:B------:R-:W-:Y:S04]  /*4510*/  @UP1 UMOV UR29, UR4 ;  /* 0x00000004001d1c82 */ /* 0x000fe80008000000 */
[----:B------:R-:W-:Y:S04]  /*4520*/  @UP1 UMOV UR14, UR6 ;  /* 0x00000006000e1c82 */ /* 0x000fe80008000000 */
[----:B------:R-:W-:Y:S01]  /*4530*/  @UP1 UMOV UR13, UR5 ;  /* 0x00000005000d1c82 */ /* 0x000fe20008000000 */
[----:B------:R-:W-:Y:S05]  /*4540*/  BRA.U !UP0, `(.L_x_78) ;  /* 0x0000000108a47547 */ /* 0x000fea000b800000 */
[----:B------:R-:W-:Y:S02]  /*4550*/  UIMAD.WIDE.U32 UR18, UR13, UR51, URZ ;  /* 0x000000330d1272a5 */ /* 0x000fe4000f8e00ff */
[----:B------:R-:W-:Y:S02]  /*4560*/  UIMAD.WIDE.U32 UR26, UR14, UR48, URZ ;  /* 0x000000300e1a72a5 */ /* 0x000fe4000f8e00ff */
[----:B------:R-:W-:Y:S02]  /*4570*/  USEL UR4, UR30, UR38, !UP5 ;  /* 0x000000261e047287 */ /* 0x000fe4000e800000 */
[----:B------:R-:W-:Y:S02]  /*4580*/  USEL UR7, UR31, UR39, !UP6 ;  /* 0x000000271f077287 */ /* 0x000fe4000f000000 */
[----:B-1----:R-:W-:Y:S02]  /*4590*/  UIMAD.WIDE.U32 UR8, UR4, UR22, URZ ;  /* 0x00000016040872a5 */ /* 0x002fe4000f8e00ff */
[----:B------:R-:W-:Y:S01]  /*45a0*/  UIMAD.WIDE.U32 UR10, UR7, UR22, URZ ;  /* 0x00000016070a72a5 */ /* 0x000fe2000f8e00ff */
[----:B------:R-:W-:Y:S02]  /*45b0*/  UMOV UR5, UR19 ;  /* 0x0000001300057c82 */ /* 0x000fe40008000000 */
[----:B------:R-:W-:Y:S03]  /*45c0*/  USHF.R.U32.HI UR6, URZ, UR40, UR5 ;  /* 0x00000028ff067299 */ /* 0x000fe60008011605 */
[----:B------:R-:W-:Y:S01]  /*45d0*/  UMOV UR5, UR27 ;  /* 0x0000001b00057c82 */ /* 0x000fe20008000000 */
[----:B------:R-:W-:Y:S02]  /*45e0*/  USEL UR6, UR13, UR6, !UP5 ;  /* 0x000000060d067287 */ /* 0x000fe4000e800000 */
[----:B------:R-:W-:Y:S03]  /*45f0*/  USHF.R.U32.HI UR12, URZ, UR49, UR5 ;  /* 0x00000031ff0c7299 */ /* 0x000fe60008011605 */
[----:B------:R-:W-:Y:S02]  /*4600*/  UMOV UR5, UR9 ;  /* 0x0000000900057c82 */ /* 0x000fe40008000000 */
[----:B------:R-:W-:Y:S03]  /*4610*/  @UP4 USHF.R.U32.HI UR4, URZ, UR23, UR5 ;  /* 0x00000017ff044299 */ /* 0x000fe60008011605 */
[----:B------:R-:W-:Y:S01]  /*4620*/  UMOV UR5, UR11 ;  /* 0x0000000b00057c82 */ /* 0x000fe20008000000 */
[----:B------:R-:W-:Y:S02]  /*4630*/  UIMAD UR4, UR42, UR4, URZ ;  /* 0x000000042a0472a4 */ /* 0x000fe4000f8e02ff */
[----:B------:R-:W-:Y:S02]  /*4640*/  @UP4 USHF.R.U32.HI UR7, URZ, UR23, UR5 ;  /* 0x00000017ff074299 */ /* 0x000fe40008011605 */
[----:B------:R-:W-:Y:S02]  /*4650*/  UIMAD.WIDE.U32 UR10, UR6, UR22, URZ ;  /* 0x00000016060a72a5 */ /* 0x000fe4000f8e00ff */
[----:B------:R-:W-:Y:S02]  /*4660*/  USEL UR5, UR14, UR12, !UP6 ;  /* 0x0000000c0e057287 */ /* 0x000fe4000f000000 */
[----:B------:R-:W-:Y:S02]  /*4670*/  UIMAD UR8, UR42, UR7, URZ ;  /* 0x000000072a0872a4 */ /* 0x000fe4000f8e02ff */
[----:B------:R-:W-:Y:S03]  /*4680*/  UISETP.GE.AND UP0, UPT, UR6, UR4, UPT ;  /* 0x000000040600728c */ /* 0x000fe6000bf06270 */
[----:B------:R-:W-:Y:S01]  /*4690*/  UMOV UR4, UR11 ;  /* 0x0000000b00047c82 */ /* 0x000fe20008000000 */
[----:B------:R-:W-:Y:S02]  /*46a0*/  UISETP.GE.OR UP0, UPT, UR5, UR8, UP0 ;  /* 0x000000080500728c */ /* 0x000fe40008706670 */
[----:B------:R-:W-:Y:S02]  /*46b0*/  USHF.R.U32.HI UR4, URZ, UR23, UR4 ;  /* 0x00000017ff047299 */ /* 0x000fe40008011604 */
[----:B------:R-:W-:Y:S02]  /*46c0*/  UIMAD.WIDE.U32 UR8, UR5, UR22, URZ ;  /* 0x00000016050872a5 */ /* 0x000fe4000f8e00ff */
[----:B------:R-:W-:Y:S04]  /*46d0*/  USEL UR10, UR6, UR4, !UP4 ;  /* 0x00000004060a7287 */ /* 0x000fe8000e000000 */
[----:B------:R-:W-:Y:S01]  /*46e0*/  UIADD3 UR11, UPT, UPT, -UR10, URZ, URZ ;  /* 0x000000ff0a0b7290 */ /* 0x000fe2000fffe1ff */
[----:B------:R-:W-:Y:S02]  /*46f0*/  @!UP0 UMOV UR4, UR9 ;  /* 0x0000000900048c82 */ /* 0x000fe40008000000 */
[----:B------:R-:W-:Y:S02]  /*4700*/  @!UP0 USHF.R.U32.HI UR4, URZ, UR23, UR4 ;  /* 0x00000017ff048299 */ /* 0x000fe40008011604 */
[----:B------:R-:W-:Y:S02]  /*4710*/  UIMAD UR8, UR42, UR11, UR6 ;  /* 0x0000000b2a0872a4 */ /* 0x000fe4000f8e0206 */
[----:B------:R-:W-:Y:S04]  /*4720*/  @!UP0 USEL UR4, UR5, UR4, !UP4 ;  /* 0x0000000405048287 */ /* 0x000fe8000e000000 */
[----:B------:R-:W-:Y:S02]  /*4730*/  @!UP0 UIMAD UR8, UR7, UR8, UR4 ;  /* 0x00000008070882a4 */ /* 0x000fe4000f8e0204 */
[----:B------:R-:W-:Y:S02]  /*4740*/  @!UP0 UIADD3 UR9, UPT, UPT, UR10, -UR4, URZ ;  /* 0x800000040a098290 */ /* 0x000fe4000fffe0ff */
[----:B------:R-:W-:Y:S02]  /*4750*/  UIADD3 UR4, UPT, UPT, -UR5, URZ, URZ ;  /* 0x000000ff05047290 */ /* 0x000fe4000fffe1ff */
[----:B------:R-:W-:Y:S02]  /*4760*/  UIADD3 UR7, UPT, UPT, -UR6, URZ, URZ ;  /* 0x000000ff06077290 */ /* 0x000fe4000fffe1ff */
[----:B------:R-:W-:Y:S02]  /*4770*/  @!UP0 UIMAD UR6, UR9, UR42, UR5 ;  /* 0x0000002a090682a4 */ /* 0x000fe4000f8e0205 */
[----:B------:R-:W-:Y:S02]  /*4780*/  UIMAD UR14, UR15, UR4, UR14 ;  /* 0x000000040f0e72a4 */ /* 0x000fe4000f8e020e */
[----:B------:R-:W-:Y:S01]  /*4790*/  UIMAD UR13, UR50, UR7, UR13 ;  /* 0x00000007320d72a4 */ /* 0x000fe2000f8e020d */
[----:B------:R-:W-:Y:S02]  /*47a0*/  @!UP0 UMOV UR5, UR8 ;  /* 0x0000000800058c82 */ /* 0x000fe40008000000 */
[----:B------:R-:W-:Y:S02]  /*47b0*/  UIMAD UR14, UR5, UR15, UR14 ;  /* 0x0000000f050e72a4 */ /* 0x000fe4000f8e020e */
[----:B------:R-:W-:Y:S11]  /*47c0*/  UIMAD UR13, UR6, UR50, UR13 ;  /* 0x00000032060d72a4 */ /* 0x000ff6000f8e020d */
[----:B------:R-:W-:Y:S01]  /*47d0*/  @!UPT UIADD3 URZ, UPT, UPT, URZ, URZ, URZ ;  /* 0x000000fffffff290 */ /* 0x000fe2000fffe0ff */
.L_x_78:
[----:B------:R-:W3:Y:S01]  /*47e0*/  @!UP2 LDCU.128 UR8, c[0x0][0xb10] ;  /* 0x00016200ff08a7ac */ /* 0x000ee20008000c00 */
[C---:B----4-:R-:W-:Y:S02]  /*47f0*/  ISETP.NE.U32.AND P1, PT, R4.reuse, RZ, PT ;  /* 0x000000ff0400720c */ /* 0x050fe40003f25070 */
[----:B------:R-:W-:Y:S02]  /*4800*/  ISETP.NE.U32.AND P0, PT, R4, RZ, PT ;  /* 0x000000ff0400720c */ /* 0x000fe40003f05070 */
[C---:B------:R-:W-:Y:S02]  /*4810*/  ISETP.NE.AND.EX P1, PT, R5.reuse, RZ, PT, P1 ;  /* 0x000000ff0500720c */ /* 0x040fe40003f25310 */
[----:B------:R-:W-:Y:S01]  /*4820*/  ISETP.NE.AND.EX P0, PT, R5, RZ, PT, P0 ;  /* 0x000000ff0500720c */ /* 0x000fe20003f05300 */
[----:B------:R-:W4:Y:S01]  /*4830*/  @!UP2 LDCU UR5, c[0x0][0xb0c] ;  /* 0x00016180ff05a7ac */ /* 0x000f220008000800 */
[----:B------:R-:W-:Y:S01]  /*4840*/  SHF.L.U32 R9, R15, 0x1f, RZ ;  /* 0x0000001f0f097819 */ /* 0x000fe200000006ff */
[----:B------:R-:W-:Y:S02]  /*4850*/  USHF.L.U32 UR35, UR16, 0x7, URZ ;  /* 0x0000000710237899 */ /* 0x000fe400080006ff */
[----:B------:R-:W-:Y:S02]  /*4860*/  USHF.L.U32 UR34, UR20, 0x7, URZ ;  /* 0x0000000714227899 */ /* 0x000fe400080006ff */
[----:B---3--:R-:W-:Y:S07]  /*4870*/  UIMAD.WIDE.U32 UR6, UR14, UR8, URZ ;  /* 0x000000080e0672a5 */ /* 0x008fee000f8e00ff */
[----:B------:R-:W-:Y:S01]  /*4880*/  @!UP2 UMOV UR4, UR7 ;  /* 0x000000070004ac82 */ /* 0x000fe20008000000 */
[----:B----4-:R-:W-:Y:S02]  /*4890*/  @!UP2 UISETP.NE.AND UP0, UPT, UR5, 0x1, UPT ;  /* 0x000000010500a88c */ /* 0x010fe4000bf05270 */
[----:B------:R-:W-:Y:S02]  /*48a0*/  @!UP2 USHF.R.U32.HI UR4, URZ, UR9, UR4 ;  /* 0x00000009ff04a299 */ /* 0x000fe40008011604 */
[----:B------:R-:W-:Y:S02]  /*48b0*/  UIMAD.WIDE.U32 UR6, UR13, UR11, URZ ;  /* 0x0000000b0d0672a5 */ /* 0x000fe4000f8e00ff */
[----:B------:R-:W-:Y:S02]  /*48c0*/  @!UP2 USEL UR8, UR14, UR4, !UP0 ;  /* 0x000000040e08a287 */ /* 0x000fe4000c000000 */
[----:B------:R-:W-:Y:S03]  /*48d0*/  @!UP2 UISETP.NE.AND UP0, UPT, UR10, 0x1, UPT ;  /* 0x000000010a00a88c */ /* 0x000fe6000bf05270 */
[----:B------:R-:W-:Y:S02]  /*48e0*/  @!UP2 UMOV UR6, UR7 ;  /* 0x000000070006ac82 */ /* 0x000fe40008000000 */
[----:B------:R-:W3:Y:S02]  /*48f0*/  @!UP2 LDCU UR4, c[0x0][0xb20] ;  /* 0x00016400ff04a7ac */ /* 0x000ee40008000800 */
[----:B---3--:R-:W-:Y:S04]  /*4900*/  @!UP2 USHF.R.U32.HI UR6, URZ, UR4, UR6 ;  /* 0x00000004ff06a299 */ /* 0x008fe80008011606 */
[----:B------:R-:W-:Y:S04]  /*4910*/  @!UP2 USEL UR6, UR13, UR6, !UP0 ;  /* 0x000000060d06a287 */ /* 0x000fe8000c000000 */
[----:B------:R-:W-:Y:S02]  /*4920*/  @!UP2 UIADD3 UR4, UPT, UPT, -UR8, UR6, URZ ;  /* 0x000000060804a290 */ /* 0x000fe4000fffe1ff */
[----:B------:R-:W-:Y:S02]  /*4930*/  @!UP2 UIADD3 UR6, UPT, UPT, UR8, -UR6, URZ ;  /* 0x800000060806a290 */ /* 0x000fe4000fffe0ff */
[----:B------:R-:W-:Y:S02]  /*4940*/  @!UP2 UIMAD UR14, UR4, UR5, UR14 ;  /* 0x00000005040ea2a4 */ /* 0x000fe4000f8e020e */
[----:B------:R-:W-:Y:S01]  /*4950*/  @!UP2 UIMAD UR13, UR6, UR10, UR13 ;  /* 0x0000000a060da2a4 */ /* 0x000fe2000f8e020d */
[----:B------:R-:W-:Y:S11]  /*4960*/  BRA.U UP3, `(.L_x_79) ;  /* 0x0000000103107547 */ /* 0x000ff6000b800000 */
[----:B--2---:R-:W-:Y:S04]  /*4970*/  MOV R0, UR45 ;  /* 0x0000002d00007c02 */ /* 0x004fe80008000f00 */
[----:B------:R-:W-:Y:S04]  /*4980*/  SHF.L.U32 R11, R0, 0x1f, RZ ;  /* 0x0000001f000b7819 */ /* 0x000fe800000006ff */
[----:B------:R-:W2:Y:S02]  /*4990*/  SYNCS.PHASECHK.TRANS64.TRYWAIT P2, [UR21+0xa8], R11 ;  /* 0x0000a80bff0075a7 */ /* 0x000ea40008041115 */
[----:B--2---:R-:W-:Y:S05]  /*49a0*/  @!P2 BRA `(.L_x_80) ;  /* 0x000000540050a947 */ /* 0x004fea0003800000 */
.L_x_79:
[----:B------:R-:W-:Y:S05]  /*49b0*/  @!P1 BRA `(.L_x_81) ;  /* 0x0000000000309947 */ /* 0x000fea0003800000 */
[----:B------:R-:W-:Y:S01]  /*49c0*/  ISETP.NE.U32.AND P1, PT, R2, RZ, PT ;  /* 0x000000ff0200720c */ /* 0x000fe20003f25070 */
[----:B------:R-:W3:Y:S01]  /*49d0*/  LDCU.64 UR4, c[0x0][0x358] ;  /* 0x00006b00ff0477ac */ /* 0x000ee20008000a00 */
[----:B------:R-:W-:Y:S02]  /*49e0*/  IMAD.MOV.U32 R80, RZ, RZ, 0x1 ;  /* 0x00000001ff507424 */ /* 0x000fe400078e00ff */
[----:B------:R-:W-:Y:S11]  /*49f0*/  ISETP.NE.AND.EX P1, PT, R3, RZ, PT, P1 ;  /* 0x000000ff0300720c */ /* 0x000ff60003f25310 */
[----:B------:R-:W-:Y:S02]  /*4a00*/  @!UPT UIADD3 URZ, UPT, UPT, URZ, URZ, URZ ;  /* 0x000000fffffff290 */ /* 0x000fe4000fffe0ff */
[----:B--2---:R-:W2:Y:S01]  /*4a10*/  @P1 LDC.64 R10, c[0x0][0x888] ;  /* 0x00022200ff0a1b82 */ /* 0x004ea20000000a00 */
[----:B------:R-:W-:Y:S04]  /*4a20*/  @P1 IMAD R0, R4, UR36, RZ ;  /* 0x0000002404001c24 */ /* 0x000fe8000f8e02ff */
[----:B--2---:R-:W-:Y:S04]  /*4a30*/  @P1 IMAD.WIDE R10, R0, 0x4, R10 ;  /* 0x00000004000a1825 */ /* 0x004fe800078e020a */
[----:B------:R-:W-:Y:S01]  /*4a40*/  HFMA2 R0, -RZ, RZ, 0, 5.9604644775390625e-08 ;  /* 0x00000001ff007431 */ /* 0x000fe200000001ff */
[----:B---3-5:R3:W5:Y:S04]  /*4a50*/  @P1 LDG.E R41, desc[UR4][R10.64] ;  /* 0x000000040a291981 */ /* 0x028768000c1e1900 */
[----:B------:R-:W-:Y:S01]  /*4a60*/  @!P1 PRMT R80, R0, 0x7610, R80 ;  /* 0x0000761000509816 */ /* 0x000fe20000000050 */
[----:B---3--:R-:W4:Y:S06]  /*4a70*/  @!P1 LDC R41, c[0x0][0x880] ;  /* 0x00022000ff299b82 */ /* 0x008f2c0000000800 */
.L_x_81:
[----:B----45:R-:W-:Y:S01]  /*4a80*/  @!P0 FSETP.EQ.AND P1, PT, R41, RZ, PT ;  /* 0x000000ff2900820b */ /* 0x030fe20003f22000 */
[----:B------:R-:W-:Y:S01]  /*4a90*/  @!UPT UIADD3 URZ, UPT, UPT, URZ, URZ, URZ ;  /* 0x000000fffffff290 */ /* 0x000fe2000fffe0ff */
[----:B------:R-:W-:Y:S11]  /*4aa0*/  @!P0 BRA `(.L_x_82) ;  /* 0x0000000000188947 */ /* 0x000ff60003800000 */
[----:B------:R-:W-:Y:S02]  /*4ab0*/  LOP3.LUT P0, RZ, R80, 0xff, RZ, 0xc0, !PT ;  /* 0x000000ff50ff7812 */ /* 0x000fe4000780c0ff */
[----:B------:R-:W-:Y:S04]  /*4ac0*/  ISETP.NE.U32.AND P1, PT, R2, RZ, PT ;  /* 0x000000ff0200720c */ /* 0x000fe80003f25070 */
[----:B------:R-:W-:Y:S04]  /*4ad0*/  ISETP.NE.AND.EX P1, PT, R3, RZ, PT, P1 ;  /* 0x000000ff0300720c */ /* 0x000fe80003f25310 */
[----:B------:R-:W-:Y:S03]  /*4ae0*/  PLOP3.LUT P1, PT, P1, PT, PT, 0x8, 0x80 ;  /* 0x000000000080781c */ /* 0x000fe60000f2e170 */
[----:B------:R-:W-:Y:S11]  /*4af0*/  @P0 FSETP.EQ.AND P1, PT, R41, RZ, PT ;  /* 0x000000ff2900020b */ /* 0x000ff60003f22000 */
[----:B------:R-:W-:Y:S02]  /*4b00*/  @!UPT UIADD3 URZ, UPT, UPT, URZ, URZ, URZ ;  /* 0x000000fffffff290 */ /* 0x000fe4000fffe0ff */
.L_x_82:
[----:B------:R-:W3:Y:S01]  /*4b10*/  SYNCS.PHASECHK.TRANS64.TRYWAIT P2, [UR21+0x80], R9 ;  /* 0x00008009ff0075a7 */ /* 0x000ee20008041115 */
[----:B------:R-:W-:Y:S04]  /*4b20*/  ELECT P0, URZ, PT ;  /* 0x0000000000ff782f */ /* 0x000fe80003800000 */
[----:B------:R-:W-:Y:S11]  /*4b30*/  PLOP3.LUT P1, PT, P1, P0, PT, 0xf2, 0x2f ;  /* 0x00000000002f781c */ /* 0x000ff60000f21e72 */
[----:B------:R-:W-:Y:S02]  /*4b40*/  @!UPT UIADD3 URZ, UPT, UPT, URZ, URZ, URZ ;  /* 0x000000fffffff290 */ /* 0x000fe4000fffe0ff */
[----:B------:R-:W-:Y:S05]  /*4b50*/  @!P1 IADD3 R8, P0, PT, R16, 0x580, RZ ;  /* 0x0000058010089810 */ /* 0x000fea0007f1e0ff */
[----:B------:R-:W-:Y:S01]  /*4b60*/  @!P1 IMAD.X R6, RZ, RZ, R17, P0 ;  /* 0x000000ffff069224 */ /* 0x000fe200000e0611 */
[----:B---3--:R-:W-:Y:S07]  /*4b70*/  @!P2 BRA `(.L_x_83) ;  /* 0x0000005000f4a947 */ /* 0x008fee0003800000 */
.L_x_174:
[----:B------:R-:W-:Y:S01]  /*4b80*/  @!P1 R2UR UR5, R8 ;  /* 0x00000000080592ca */ /* 0x000fe200000e0000 */
[----:B------:R-:W-:Y:S01]  /*4b90*/  VOTEU.ALL UP0, P1 ;  /* 0x0000000000ff7886 */ /* 0x000fe20000800000 */
[----:B------:R-:W-:Y:S01]  /*4ba0*/  @!P1 R2UR UR4, R6 ;  /* 0x00000000060492ca */ /* 0x000fe200000e0000 */
[----:B--2---:R-:W-:Y:S01]  /*4bb0*/  @!P1 IMAD.MOV.U32 R0, RZ, RZ, 0x2000 ;  /* 0x00002000ff009424 */ /* 0x004fe200078e00ff */
[----:B------:R-:W-:Y:S01]  /*4bc0*/  UMOV UR8, 0x0 ;  /* 0x0000000000087882 */ /* 0x000fe20000000000 */
[----:B------:R-:W-:Y:S01]  /*4bd0*/  UMOV UR9, 0x10000000 ;  /* 0x1000000000097882 */ /* 0x000fe20000000000 */
[----:B------:R-:W-:Y:S01]  /*4be0*/  @!UP0 UIADD3 UR32, UPT, UPT, UR21, 0x200, URZ ;  /* 0x0000020015208890 */ /* 0x000fe2000fffe0ff */
[----:B------:R-:W-:Y:S01]  /*4bf0*/  @!P1 IADD3 R8, P0, PT, R16, 0x580, RZ ;  /* 0x0000058010089810 */ /* 0x000fe20007f1e0ff */
[----:B------:R-:W-:Y:S01]  /*4c00*/  VOTEU.ALL UP0, P1 ;  /* 0x0000000000ff7886 */ /* 0x000fe20000800000 */
[----:B------:R-:W-:Y:S03]  /*4c10*/  UPRMT UR6, UR47, 0x654, UR33 ;  /* 0x000006542f067896 */ /* 0x000fe60008000021 */
[----:B------:R-:W-:Y:S02]  /*4c20*/  @!P1 IMAD.X R6, RZ, RZ, R17, P0 ;  /* 0x000000ffff069224 */ /* 0x000fe400000e0611 */
[----:B------:R-:W-:Y:S02]  /*4c30*/  IMAD.U32 R10, RZ, RZ, UR5 ;  /* 0x00000005ff0a7e24 */ /* 0x000fe4000f8e00ff */
[----:B------:R-:W-:Y:S03]  /*4c40*/  IMAD.U32 R11, RZ, RZ, UR4 ;  /* 0x00000004ff0b7e24 */ /* 0x000fe6000f8e00ff */
[----:B------:R-:W-:Y:S02]  /*4c50*/  @!P1 R2UR UR4, R10 ;  /* 0x000000000a0492ca */ /* 0x000fe400000e0000 */
[----:B------:R-:W-:Y:S11]  /*4c60*/  @!P1 R2UR UR5, R11 ;  /* 0x000000000b0592ca */ /* 0x000ff600000e0000 */
[----:B------:R-:W-:Y:S02]  /*4c70*/  @!UPT UIADD3 URZ, UPT, UPT, URZ, URZ, URZ ;  /* 0x000000fffffff290 */ /* 0x000fe4000fffe0ff */
[----:B------:R2:W-:Y:S01]  /*4c80*/  @!UP0 UTMALDG.3D [UR32], [UR4], desc[UR8] ;  /* 0x00000820040085b4 */ /* 0x0005e20008011000 */
[----:B------:R2:W-:Y:S01]  /*4c90*/  @!P1 SYNCS.ARRIVE.TRANS64.RED.A0TR RZ, [UR21+0x60], R0 ;  /* 0x00006000ffff99a7 */ /* 0x0005e20008300415 */
[----:B------:R-:W-:Y:S01]  /*4ca0*/  SYNCS.ARRIVE.TRANS64.RED.A1T0 RZ, [UR6], RZ ;  /* 0x000000ffffff79a7 */ /* 0x000fe20008100406 */
[----:B------:R-:W3:Y:S02]  /*4cb0*/  SYNCS.PHASECHK.TRANS64.TRYWAIT P2, [UR21+0x88], R9 ;  /* 0x00008809ff0075a7 */ /* 0x000ee40008041115 */
[----:B--23--:R-:W-:Y:S05]  /*4cc0*/  @!P2 BRA `(.L_x_84) ;  /* 0x0000005000b8a947 */ /* 0x00cfea0003800000 */
.L_x_176:
        /* <DEDUP_REMOVED lines=8> */
[----:B------:R-:W-:Y:S01]  /*4d50*/  @!UP0 UIADD3 UR24, UPT, UPT, UR21, 0x2200, URZ ;  /* 0x0000220015188890 */ /* 0x000fe2000fffe0ff */
[----:B------:R-:W-:Y:S01]  /*4d60*/  VOTEU.ALL UP0, P1 ;  /* 0x0000000000ff7886 */ /* 0x000fe20000800000 */
[----:B------:R-:W-:Y:S01]  /*4d70*/  UMOV UR27, UR35 ;  /* 0x00000023001b7c82 */ /* 0x000fe20008000000 */
[----:B------:R-:W-:Y:S02]  /*4d80*/  UMOV UR28, UR36 ;  /* 0x00000024001c7c82 */ /* 0x000fe40008000000 */
[----:B------:R-:W-:Y:S01]  /*4d90*/  IMAD.U32 R10, RZ, RZ, UR5 ;  /* 0x00000005ff0a7e24 */ /* 0x000fe2000f8e00ff */
[----:B------:R-:W-:Y:S01]  /*4da0*/  UPRMT UR6, UR47, 0x654, UR25 ;  /* 0x000006542f067896 */ /* 0x000fe20008000019 */
[----:B------:R-:W-:Y:S02]  /*4db0*/  IMAD.U32 R11, RZ, RZ, UR4 ;  /* 0x00000004ff0b7e24 */ /* 0x000fe4000f8e00ff */
[----:B------:R-:W-:Y:S01]  /*4dc0*/  @!P1 IMAD.X R6, RZ, RZ, R17, P0 ;  /* 0x000000ffff069224 */ /* 0x000fe200000e0611 */
        /* <DEDUP_REMOVED lines=8> */
.L_x_178:
[----:B------:R-:W-:Y:S01]  /*4e50*/  @!P1 R2UR UR5, R8 ;  /* 0x00000000080592ca */ /* 0x000fe200000e0000 */
[----:B------:R-:W-:Y:S01]  /*4e60*/  VOTEU.ALL UP0, P1 ;  /* 0x0000000000ff7886 */ /* 0x000fe20000800000 */
[----:B------:R-:W-:Y:S01]  /*4e70*/  @!P1 R2UR UR4, R6 ;  /* 0x00000000060492ca */ /* 0x000fe200000e0000 */
[----:B--2---:R-:W-:Y:S01]  /*4e80*/  @!P1 IMAD.MOV.U32 R0, RZ, RZ, 0x2000 ;  /* 0x00002000ff009424 */ /* 0x004fe200078e00ff */
[----:B------:R-:W-:Y:S01]  /*4e90*/  UMOV UR8, 0x0 ;  /* 0x0000000000087882 */ /* 0x000fe20000000000 */
[----:B------:R-:W-:Y:S01]  /*4ea0*/  UMOV UR9, 0x10000000 ;  /* 0x1000000000097882 */ /* 0x000fe20000000000 */
[----:B------:R-:W-:Y:S01]  /*4eb0*/  @!UP0 UIADD3 UR18, UPT, UPT, UR34, 0x40, URZ ;  /* 0x0000004022128890 */ /* 0x000fe2000fffe0ff */
[----:B------:R-:W-:Y:S01]  /*4ec0*/  VIADD R14, R14, 0x1 ;  /* 0x000000010e0e7836 */ /* 0x000fe20000000000 */
[----:B------:R-:W-:Y:S01]  /*4ed0*/  @!UP0 UIADD3 UR16, UPT, UPT, UR21, 0x4200, URZ ;  /* 0x0000420015108890 */ /* 0x000fe2000fffe0ff */
[----:B------:R-:W-:Y:S01]  /*4ee0*/  VOTEU.ALL UP0, P1 ;  /* 0x0000000000ff7886 */ /* 0x000fe20000800000 */
[----:B------:R-:W-:Y:S01]  /*4ef0*/  UMOV UR19, UR35 ;  /* 0x0000002300137c82 */ /* 0x000fe20008000000 */
[----:B------:R-:W-:Y:S02]  /*4f00*/  UMOV UR20, UR36 ;  /* 0x0000002400147c82 */ /* 0x000fe40008000000 */
[----:B------:R-:W-:Y:S01]  /*4f10*/  IMAD.U32 R10, RZ, RZ, UR5 ;  /* 0x00000005ff0a7e24 */ /* 0x000fe2000f8e00ff */
[----:B------:R-:W-:Y:S01]  /*4f20*/  UPRMT UR6, UR47, 0x654, UR17 ;  /* 0x000006542f067896 */ /* 0x000fe20008000011 */
        /* <DEDUP_REMOVED lines=9> */
.L_x_180:
[----:B------:R-:W-:Y:S01]  /*4fc0*/  @!P1 IADD3 R6, P0, PT, R16, 0x580, RZ ;  /* 0x0000058010069810 */ /* 0x000fe20007f1e0ff */
[----:B------:R-:W-:Y:S01]  /*4fd0*/  VOTEU.ALL UP0, P1 ;  /* 0x0000000000ff7886 */ /* 0x000fe20000800000 */
[----:B------:R-:W-:Y:S01]  /*4fe0*/  UMOV UR6, 0x0 ;  /* 0x0000000000067882 */ /* 0x000fe20000000000 */
[----:B------:R-:W-:Y:S01]  /*4ff0*/  UMOV UR7, 0x10000000 ;  /* 0x1000000000077882 */ /* 0x000fe20000000000 */
[----:B------:R-:W-:Y:S01]  /*5000*/  @!P1 R2UR UR5, R6 ;  /* 0x00000000060592ca */ /* 0x000fe200000e0000 */
[----:B--2---:R-:W-:Y:S01]  /*5010*/  @!P1 IMAD.X R0, RZ, RZ, R17, P0 ;  /* 0x000000ffff009224 */ /* 0x004fe200000e0611 */
[----:B------:R-:W-:Y:S01]  /*5020*/  @!UP0 UIADD3 UR10, UPT, UPT, UR34, 0x60, URZ ;  /* 0x00000060220a8890 */ /* 0x000fe2000fffe0ff */
[----:B------:R-:W-:Y:S01]  /*5030*/  R2UR UR16, R82 ;  /* 0x00000000521072ca */ /* 0x000fe200000e0000 */
[----:B------:R-:W-:Y:S01]  /*5040*/  @!UP0 UIADD3 UR8, UPT, UPT, UR21, 0x6200, URZ ;  /* 0x0000620015088890 */ /* 0x000fe2000fffe0ff */
[----:B------:R-:W-:Y:S01]  /*5050*/  ISETP.NE.AND P0, PT, R14, 0x2, PT ;  /* 0x000000020e00780c */ /* 0x000fe20003f05270 */
[----:B------:R-:W-:Y:S01]  /*5060*/  @!UP0 UIADD3 UR9, UPT, UPT, UR21, 0x78, URZ ;  /* 0x0000007815098890 */ /* 0x000fe2000fffe0ff */
[----:B------:R-:W-:Y:S01]  /*5070*/  @!P1 R2UR UR4, R0 ;  /* 0x00000000000492ca */ /* 0x000fe200000e0000 */
[----:B------:R-:W-:Y:S01]  /*5080*/  VOTEU.ALL UP0, P1 ;  /* 0x0000000000ff7886 */ /* 0x000fe20000800000 */
[----:B------:R-:W-:Y:S01]  /*5090*/  UMOV UR11, UR35 ;  /* 0x00000023000b7c82 */ /* 0x000fe20008000000 */
[----:B------:R-:W-:Y:S01]  /*50a0*/  UMOV UR12, UR36 ;  /* 0x00000024000c7c82 */ /* 0x000fe20008000000 */
[----:B------:R-:W-:Y:S01]  /*50b0*/  SEL R0, RZ, 0x1, P0 ;  /* 0x00000001ff007807 */ /* 0x000fe20000000000 */
[----:B------:R-:W-:Y:S01]  /*50c0*/  UIADD3 UR20, UPT, UPT, UR13, UR63, URZ ;  /* 0x0000003f0d147290 */ /* 0x000fe2000fffe0ff */
[----:B------:R-:W-:Y:S01]  /*50d0*/  IMAD.U32 R8, RZ, RZ, UR5 ;  /* 0x00000005ff087e24 */ /* 0x000fe2000f8e00ff */
[----:B------:R-:W-:Y:S01]  /*50e0*/  LOP3.LUT R15, R15, 0x1, RZ, 0x3c, !PT ;  /* 0x000000010f0f7812 */ /* 0x000fe200078e3cff */
[----:B------:R-:W-:Y:S01]  /*50f0*/  UPLOP3.LUT UP3, UPT, UPT, UPT, UPT, 0x80, 0x8 ;  /* 0x000000000008789c */ /* 0x000fe20003f6f070 */
[----:B------:R-:W-:Y:S01]  /*5100*/  LOP3.LUT R13, R13, R0, RZ, 0x3c, !PT ;  /* 0x000000000d0d7212 */ /* 0x000fe200078e3cff */
[----:B------:R-:W-:Y:S01]  /*5110*/  UIADD3 UR16, UPT, UPT, UR14, UR16, URZ ;  /* 0x000000100e107290 */ /* 0x000fe2000fffe0ff */
[----:B------:R-:W-:Y:S01]  /*5120*/  SEL R14, R14, RZ, P0 ;  /* 0x000000ff0e0e7207 */ /* 0x000fe20000000000 */
[----:B------:R-:W-:Y:S01]  /*5130*/  UMOV UR36, UR29 ;  /* 0x0000001d00247c82 */ /* 0x000fe20008000000 */
[----:B------:R-:W-:Y:S01]  /*5140*/  IMAD.U32 R9, RZ, RZ, UR4 ;  /* 0x00000004ff097e24 */ /* 0x000fe2000f8e00ff */
[----:B------:R-:W-:Y:S04]  /*5150*/  @!P1 R2UR UR4, R8 ;  /* 0x00000000080492ca */ /* 0x000fe800000e0000 */
[----:B------:R-:W-:Y:S11]  /*5160*/  @!P1 R2UR UR5, R9 ;  /* 0x00000000090592ca */ /* 0x000ff600000e0000 */
[----:B------:R-:W-:Y:S02]  /*5170*/  @!UPT UIADD3 URZ, UPT, UPT, URZ, URZ, URZ ;  /* 0x000000fffffff290 */ /* 0x000fe4000fffe0ff */
[----:B------:R2:W-:Y:S01]  /*5180*/  @!UP0 UTMALDG.3D [UR8], [UR4], desc[UR6] ;  /* 0x00000608040085b4 */ /* 0x0005e20008011000 */
[----:B------:R2:W-:Y:S01]  /*5190*/  @!P1 SYNCS.ARRIVE.TRANS64.RED.A0TR RZ, [UR21+0x78], R7 ;  /* 0x00007807ffff99a7 */ /* 0x0005e20008300415 */
[----:B------:R-:W-:Y:S01]  /*51a0*/  SYNCS.ARRIVE.TRANS64.RED.A1T0 RZ, [UR37], RZ ;  /* 0x000000ffffff79a7 */ /* 0x000fe20008100425 */
[----:B------:R-:W-:Y:S05]  /*51b0*/  BRA.U UP1, `(.L_x_87) ;  /* 0xfffffff101687547 */ /* 0x000fea000b83ffff */
[----:B------:R-:W-:-:S04]  /*51c0*/  SHF.L.U32 R3, R15, 0x1f, RZ ;  /* 0x0000001f0f037819 */ /* 0x000fc800000006ff */
[----:B------:R-:W3:Y:S02]  /*51d0*/  SYNCS.PHASECHK.TRANS64.TRYWAIT P0, [UR21+0x80], R3 ;  /* 0x00008003ff0075a7 */ /* 0x000ee40008001115 */
[----:B---3--:R-:W-:Y:S05]  /*51e0*/  @!P0 BRA `(.L_x_88) ;  /* 0x0000004c00b88947 */ /* 0x008fea0003800000 */
.L_x_182:
[----:B------:R-:W4:Y:S02]  /*51f0*/  SYNCS.PHASECHK.TRANS64.TRYWAIT P0, [UR21+0x88], R3 ;  /* 0x00008803ff0075a7 */ /* 0x000f240008001115 */
[----:B----4-:R-:W-:Y:S05]  /*5200*/  @!P0 BRA `(.L_x_89) ;  /* 0x0000004c00c88947 */ /* 0x010fea0003800000 */
.L_x_184:
[----:B------:R-:W4:Y:S02]  /*5210*/  SYNCS.PHASECHK.TRANS64.TRYWAIT P0, [UR21+0x90], R3 ;  /* 0x00009003ff0075a7 */ /* 0x000f240008001115 */
[----:B----4-:R-:W-:Y:S05]  /*5220*/  @!P0 BRA `(.L_x_90) ;  /* 0x0000004c00d88947 */ /* 0x010fea0003800000 */
.L_x_186:
[----:B---3--:R-:W-:-:S07]  /*5230*/  MOV R0, UR21 ;  /* 0x0000001500007c02 */ /* 0x008fce0008000f00 */
.L_x_91:
[----:B---3--:R-:W-:-:S04]  /*5240*/  SHF.L.U32 R3, R15, 0x1f, RZ ;  /* 0x0000001f0f037819 */ /* 0x008fc800000006ff */
[----:B------:R3:W4:Y:S03]  /*5250*/  SYNCS.PHASECHK.TRANS64.TRYWAIT P0, [R0+URZ+0x98], R3 ;  /* 0x00009803000075a7 */ /* 0x00072600080011ff */
[----:B----4-:R-:W-:Y:S05]  /*5260*/  @!P0 NANOSLEEP.SYNCS 0x989680 ;  /* 0x009896800000895d */ /* 0x010fea0003900000 */
[----:B------:R-:W4:Y:S02]  /*5270*/  @!P0 SYNCS.PHASECHK.TRANS64 P0, [R0+URZ+0x98], R3 ;  /* 0x00009803000085a7 */ /* 0x000f2400080010ff */
[----:B-12-4-:R-:W-:Y:S05]  /*5280*/  @P0 EXIT ;  /* 0x000000000000094d */ /* 0x016fea0003800000 */
[----:B------:R-:W-:Y:S05]  /*5290*/  BRA `(.L_x_91) ;  /* 0xfffffffc00e87947 */ /* 0x000fea000383ffff */
.L_x_76:
[----:B------:R-:W-:-:S06]  /*52a0*/  UISETP.GE.AND UP0, UPT, UR17, 0x4, UPT ;  /* 0x000000041100788c */ /* 0x000fcc000bf06270 */
[----:B------:R-:W-:-:S13]  /*52b0*/  PLOP3.LUT P0, PT, PT, PT, UP0, 0x80, 0x8 ;  /* 0x000000000008781c */ /* 0x000fda0003f0f008 */
[----:B------:R-:W-:Y:S05]  /*52c0*/  @!P0 EXIT ;  /* 0x000000000000894d */ /* 0x000fea0003800000 */
[----:B------:R-:W-:Y:S01]  /*52d0*/  BAR.SYNC.DEFER_BLOCKING 0x6, 0xa0 ;  /* 0x0182800000007b1d */ /* 0x000fe20000010000 */
[C---:B------:R-:W-:Y:S01]  /*52e0*/  IMAD.SHL.U32 R2, R94.reuse, 0x20, RZ ;  /* 0x000000205e027824 */ /* 0x040fe200078e00ff */
[C---:B------:R-:W-:Y:S01]  /*52f0*/  SHF.L.U32 R37, R94.reuse, 0x10, RZ ;  /* 0x000000105e257819 */ /* 0x040fe200000006ff */
[C---:B------:R-:W-:Y:S01]  /*5300*/  IMAD.SHL.U32 R93, R94.reuse, 0x4, RZ ;  /* 0x000000045e5d7824 */ /* 0x040fe200078e00ff */
[----:B------:R-:W-:Y:S01]  /*5310*/  LOP3.LUT R95, R94, 0x60, RZ, 0xc0, !PT ;  /* 0x000000605e5f7812 */ /* 0x000fe200078ec0ff */
[----:B------:R-:W-:Y:S01]  /*5320*/  HFMA2 R86, -RZ, RZ, 0, 0 ;  /* 0x00000000ff567431 */ /* 0x000fe200000001ff */
[----:B------:R-:W-:Y:S02]  /*5330*/  UMOV UR44, 0x400 ;  /* 0x00000400002c7882 */ /* 0x000fe40000000000 */
[----:B------:R-:W1:Y:S01]  /*5340*/  LDC.64 R78, c[0x0][0x8b0] ;  /* 0x00022c00ff4e7b82 */ /* 0x000e620000000a00 */
[----:B------:R-:W-:Y:S01]  /*5350*/  ULEA UR44, UR47, UR44, 0x18 ;  /* 0x0000002c2f2c7291 */ /* 0x000fe2000f8ec0ff */
[----:B------:R-:W-:Y:S01]  /*5360*/  LOP3.LUT R6, R2, 0xc0, RZ, 0xc0, !PT ;  /* 0x000000c002067812 */ /* 0x000fe200078ec0ff */
[----:B------:R-:W2:Y:S01]  /*5370*/  LDCU.64 UR6, c[0x0][0x890] ;  /* 0x00011200ff0677ac */ /* 0x000ea20008000a00 */
[----:B------:R-:W-:Y:S01]  /*5380*/  LOP3.LUT R92, R94, 0x2, RZ, 0xc0, !PT ;  /* 0x000000025e5c7812 */ /* 0x000fe200078ec0ff */
[----:B------:R-:W-:Y:S01]  /*5390*/  IMAD.MOV.U32 R90, RZ, RZ, 0x1 ;  /* 0x00000001ff5a7424 */ /* 0x000fe200078e00ff */
[----:B------:R-:W-:Y:S01]  /*53a0*/  LOP3.LUT R93, R6, 0x18, R93, 0xf8, !PT ;  /* 0x00000018065d7812 */ /* 0x000fe200078ef85d */
[----:B------:R-:W-:Y:S01]  /*53b0*/  UIADD3 UR4, UPT, UPT, UR44, 0x200, URZ ;  /* 0x000002002c047890 */ /* 0x000fe2000fffe0ff */
[----:B------:R-:W3:Y:S01]  /*53c0*/  LDC.64 R76, c[0x0][0x8a8] ;  /* 0x00022a00ff4c7b82 */ /* 0x000ee20000000a00 */
[----:B------:R-:W-:Y:S01]  /*53d0*/  LOP3.LUT R37, R37, 0x600000, RZ, 0xc0, !PT ;  /* 0x0060000025257812 */ /* 0x000fe200078ec0ff */
[----:B------:R-:W-:Y:S01]  /*53e0*/  IMAD.MOV.U32 R36, RZ, RZ, RZ ;  /* 0x000000ffff247224 */ /* 0x000fe200078e00ff */
[----:B------:R-:W-:-:S02]  /*53f0*/  LOP3.LUT R93, R93, 0xf20, R2, 0xf8, !PT ;  /* 0x00000f205d5d7812 */ /* 0x000fc400078ef802 */
[----:B------:R-:W-:Y:S01]  /*5400*/  CS2R R88, SRZ ;  /* 0x0000000000587805 */ /* 0x000fe2000001ff00 */
[----:B------:R-:W-:Y:S01]  /*5410*/  IMAD.U32 R84, RZ, RZ, UR4 ;  /* 0x00000004ff547e24 */ /* 0x000fe2000f8e00ff */
[----:B------:R-:W-:Y:S01]  /*5420*/  LOP3.LUT R94, R94, 0x4, RZ, 0xc0, !PT ;  /* 0x000000045e5e7812 */ /* 0x000fe200078ec0ff */
[----:B------:R-:W4:Y:S01]  /*5430*/  LDCU UR60, c[0x0][0x370] ;  /* 0x00006e00ff3c77ac */ /* 0x000f220008000800 */
[----:B------:R-:W4:Y:S02]  /*5440*/  LDS R0, [UR44+0x160] ;  /* 0x0001602cff007984 */ /* 0x000f240008000800 */
[----:B------:R-:W-:Y:S01]  /*5450*/  LEA R93, R93, R84, 0x1 ;  /* 0x000000545d5d7211 */ /* 0x000fe200078e08ff */
[----:B------:R-:W1:Y:S01]  /*5460*/  LDCU UR43, c[0x0][0xb0c] ;  /* 0x00016180ff2b77ac */ /* 0x000e620008000800 */
[----:B--2---:R-:W-:Y:S01]  /*5470*/  IMAD.U32 R97, RZ, RZ, UR6 ;  /* 0x00000006ff617e24 */ /* 0x004fe2000f8e00ff */
[----:B------:R-:W-:Y:S02]  /*5480*/  MOV R96, UR7 ;  /* 0x0000000700607c02 */ /* 0x000fe40008000f00 */
[--C-:B------:R-:W-:Y:S01]  /*5490*/  IMAD R92, R92, -0x10, R93.reuse ;  /* 0xfffffff05c5c7824 */ /* 0x100fe200078e025d */
[----:B------:R-:W2:Y:S01]  /*54a0*/  LDCU UR39, c[0x0][0xb30] ;  /* 0x00016600ff2777ac */ /* 0x000ea20008000800 */
[----:B------:R-:W-:Y:S01]  /*54b0*/  IMAD R91, R94, -0x10, R93 ;  /* 0xfffffff05e5b7824 */ /* 0x000fe200078e025d */
[----:B------:R-:W1:Y:S01]  /*54c0*/  LDCU.64 UR54, c[0x0][0x888] ;  /* 0x00011100ff3677ac */ /* 0x000e620008000a00 */
[----:B------:R-:W1:Y:S01]  /*54d0*/  LDCU.64 UR40, c[0x0][0xb28] ;  /* 0x00016500ff2877ac */ /* 0x000e620008000a00 */
[----:B------:R-:W1:Y:S01]  /*54e0*/  LDCU.128 UR56, c[0x0][0xb10] ;  /* 0x00016200ff3877ac */ /* 0x000e620008000c00 */
[----:B------:R-:W1:Y:S01]  /*54f0*/  LDCU UR53, c[0x0][0x374] ;  /* 0x00006e80ff3577ac */ /* 0x000e620008000800 */
[----:B------:R-:W-:Y:S01]  /*5500*/  UMOV UR52, URZ ;  /* 0x000000ff00347c82 */ /* 0x000fe20008000000 */
[----:B------:R-:W-:Y:S01]  /*5510*/  UMOV UR46, URZ ;  /* 0x000000ff002e7c82 */ /* 0x000fe20008000000 */
[----:B-1234-:R-:W-:-:S07]  /*5520*/  IMAD.IADD R37, R0, 0x1, R37 ;  /* 0x0000000100257824 */ /* 0x01efce00078e0225 */
.L_x_135:
[----:B------:R-:W-:Y:S02]  /*5530*/  LEA R3, R86, UR44, 0x3 ;  /* 0x0000002c56037c11 */ /* 0x000fe4000f8e18ff */
[----:B------:R-:W-:Y:S02]  /*5540*/  SHF.L.U32 R0, R88, 0x1f, RZ ;  /* 0x0000001f58007819 */ /* 0x000fe400000006ff */
[----:B------:R-:W-:Y:S02]  /*5550*/  LEA R5, R86, UR44, 0x4 ;  /* 0x0000002c56057c11 */ /* 0x000fe4000f8e20ff */
[----:B-1----:R-:W1:Y:S02]  /*5560*/  SYNCS.PHASECHK.TRANS64.TRYWAIT P0, [R3+URZ+0xb0], R0 ;  /* 0x0000b000030075a7 */ /* 0x002e6400080011ff */
[----:B-12---:R-:W-:Y:S05]  /*5570*/  @!P0 BRA `(.L_x_92) ;  /* 0x0000004c001c8947 */ /* 0x006fea0003800000 */
.L_x_187:
        /* <DEDUP_REMOVED lines=11> */
[----:B------:R-:W-:Y:S01]  /*5630*/  PLOP3.LUT P0, PT, PT, PT, UP1, 0x80, 0x8 ;  /* 0x000000000008781c */ /* 0x000fe20003f0f018 */
[----:B------:R-:W-:Y:S11]  /*5640*/  UP2UR UR62, UPR, URZ, 0x2 ;  /* 0x00000002ff3e7883 */ /* 0x000ff60008000000 */
[----:B------:R-:W-:Y:S01]  /*5650*/  @!UPT UIADD3 URZ, UPT, UPT, URZ, URZ, URZ ;  /* 0x000000fffffff290 */ /* 0x000fe2000fffe0ff */
[----:B-1----:R-:W-:Y:S02]  /*5660*/  @P0 SHF.R.U32.HI R0, RZ, 0x10, R5 ;  /* 0x00000010ff000819 */ /* 0x002fe40000011605 */
        /* <DEDUP_REMOVED lines=12> */
[----:B------:R-:W2:Y:S01]  /*5730*/  LDCU UR12, c[0x0][0xb20] ;  /* 0x00016400ff0c77ac */ /* 0x000ea20008000800 */
[----:B------:R-:W-:Y:S02]  /*5740*/  UIMAD.WIDE.U32 UR4, UR53, UR59, URZ ;  /* 0x0000003b350472a5 */ /* 0x000fe4000f8e00ff */
[----:B------:R-:W-:Y:S02]  /*5750*/  UIMAD.WIDE.U32 UR6, UR60, UR56, URZ ;  /* 0x000000383c0672a5 */ /* 0x000fe4000f8e00ff */
[----:B------:R-:W-:Y:S02]  /*5760*/  UISETP.NE.AND UP0, UPT, UR58, 0x1, UPT ;  /* 0x000000013a00788c */ /* 0x000fe4000bf05270 */
[----:B------:R-:W-:Y:S02]  /*5770*/  UIMAD.WIDE.U32 UR8, UR37, UR59, URZ ;  /* 0x0000003b250872a5 */ /* 0x000fe4000f8e00ff */
[----:B------:R-:W-:Y:S02]  /*5780*/  UIMAD.WIDE.U32 UR10, UR38, UR56, URZ ;  /* 0x00000038260a72a5 */ /* 0x000fe4000f8e00ff */
[----:B------:R-:W-:Y:S02]  /*5790*/  UISETP.NE.AND UP1, UPT, UR43, 0x1, UPT ;  /* 0x000000012b00788c */ /* 0x000fe4000bf25270 */
[----:B------:R-:W-:Y:S01]  /*57a0*/  UISETP.NE.AND UP2, UPT, UR42, 0x1, UPT ;  /* 0x000000012a00788c */ /* 0x000fe2000bf45270 */
[----:B------:R-:W-:Y:S02]  /*57b0*/  UMOV UR4, UR5 ;  /* 0x0000000500047c82 */ /* 0x000fe40008000000 */
[----:B--2---:R-:W-:Y:S03]  /*57c0*/  USHF.R.U32.HI UR5, URZ, UR12, UR4 ;  /* 0x0000000cff057299 */ /* 0x004fe60008011604 */
[----:B------:R-:W-:Y:S02]  /*57d0*/  UMOV UR4, UR7 ;  /* 0x0000000700047c82 */ /* 0x000fe40008000000 */
[----:B------:R-:W-:Y:S02]  /*57e0*/  USHF.R.U32.HI UR7, URZ, UR57, UR4 ;  /* 0x00000039ff077299 */ /* 0x000fe40008011604 */
[----:B------:R-:W-:Y:S02]  /*57f0*/  USEL UR4, UR53, UR5, !UP0 ;  /* 0x0000000535047287 */ /* 0x000fe4000c000000 */
[----:B------:R-:W-:Y:S01]  /*5800*/  USEL UR7, UR60, UR7, !UP1 ;  /* 0x000000073c077287 */ /* 0x000fe2000c800000 */
[----:B------:R-:W-:Y:S01]  /*5810*/  UMOV UR5, UR9 ;  /* 0x0000000900057c82 */ /* 0x000fe20008000000 */
[----:B------:R-:W-:Y:S02]  /*5820*/  UIMAD.WIDE.U32 UR8, UR4, UR40, URZ ;  /* 0x00000028040872a5 */ /* 0x000fe4000f8e00ff */
[----:B------:R-:W-:Y:S03]  /*5830*/  USHF.R.U32.HI UR6, URZ, UR12, UR5 ;  /* 0x0000000cff067299 */ /* 0x000fe60008011605 */
[----:B------:R-:W-:Y:S01]  /*5840*/  UMOV UR5, UR11 ;  /* 0x0000000b00057c82 */ /* 0x000fe20008000000 */
[----:B------:R-:W-:Y:S02]  /*5850*/  UIMAD.WIDE.U32 UR10, UR7, UR40, URZ ;  /* 0x00000028070a72a5 */ /* 0x000fe4000f8e00ff */
[----:B------:R-:W-:Y:S02]  /*5860*/  USHF.R.U32.HI UR12, URZ, UR57, UR5 ;  /* 0x00000039ff0c7299 */ /* 0x000fe40008011605 */
[----:B------:R-:W-:Y:S01]  /*5870*/  USEL UR6, UR37, UR6, !UP0 ;  /* 0x0000000625067287 */ /* 0x000fe2000c000000 */
[----:B------:R-:W-:Y:S02]  /*5880*/  UMOV UR5, UR9 ;  /* 0x0000000900057c82 */ /* 0x000fe40008000000 */
[----:B------:R-:W-:Y:S01]  /*5890*/  UMOV UR10, UR11 ;  /* 0x0000000b000a7c82 */ /* 0x000fe20008000000 */
[----:B------:R-:W-:Y:S02]  /*58a0*/  @UP2 USHF.R.U32.HI UR4, URZ, UR41, UR5 ;  /* 0x00000029ff042299 */ /* 0x000fe40008011605 */
[----:B------:R-:W-:Y:S02]  /*58b0*/  @UP2 USHF.R.U32.HI UR7, URZ, UR41, UR10 ;  /* 0x00000029ff072299 */ /* 0x000fe4000801160a */
[----:B------:R-:W-:Y:S02]  /*58c0*/  UIMAD UR4, UR42, UR4, URZ ;  /* 0x000000042a0472a4 */ /* 0x000fe4000f8e02ff */
        /* <DEDUP_REMOVED lines=8> */
[----:B------:R-:W-:Y:S02]  /*5950*/  USEL UR11, UR6, UR4, !UP2 ;  /* 0x00000004060b7287 */ /* 0x000fe4000d000000 */
[----:B------:R-:W-:Y:S02]  /*5960*/  UIADD3 UR8, UPT, UPT, -UR5, URZ, URZ ;  /* 0x000000ff05087290 */ /* 0x000fe4000fffe1ff */
[----:B------:R-:W-:Y:S01]  /*5970*/  UIADD3 UR10, UPT, UPT, -UR11, URZ, URZ ;  /* 0x000000ff0b0a7290 */ /* 0x000fe2000fffe1ff */
[----:B------:R-:W-:Y:S01]  /*5980*/  @!UP0 UMOV UR4, UR9 ;  /* 0x0000000900048c82 */ /* 0x000fe20008000000 */
[----:B------:R-:W-:Y:S02]  /*5990*/  UIADD3 UR9, UPT, UPT, -UR6, URZ, URZ ;  /* 0x000000ff06097290 */ /* 0x000fe4000fffe1ff */
[----:B------:R-:W-:Y:S02]  /*59a0*/  @!UP0 USHF.R.U32.HI UR4, URZ, UR41, UR4 ;  /* 0x00000029ff048299 */ /* 0x000fe40008011604 */
[----:B------:R-:W-:Y:S02]  /*59b0*/  UIMAD UR10, UR42, UR10, UR6 ;  /* 0x0000000a2a0a72a4 */ /* 0x000fe4000f8e0206 */
[----:B------:R-:W-:Y:S04]  /*59c0*/  @!UP0 USEL UR4, UR5, UR4, !UP2 ;  /* 0x0000000405048287 */ /* 0x000fe8000d000000 */
[----:B------:R-:W-:Y:S02]  /*59d0*/  @!UP0 UIMAD UR10, UR7, UR10, UR4 ;  /* 0x0000000a070a82a4 */ /* 0x000fe4000f8e0204 */
[----:B------:R-:W-:Y:S02]  /*59e0*/  @!UP0 UIADD3 UR11, UPT, UPT, UR11, -UR4, URZ ;  /* 0x800000040b0b8290 */ /* 0x000fe4000fffe0ff */
[----:B------:R-:W-:Y:S02]  /*59f0*/  UIMAD UR7, UR43, UR8, UR38 ;  /* 0x000000082b0772a4 */ /* 0x000fe4000f8e0226 */
[----:B------:R-:W-:Y:S02]  /*5a00*/  @!UP0 UIMAD UR6, UR11, UR42, UR5 ;  /* 0x0000002a0b0682a4 */ /* 0x000fe4000f8e0205 */
[----:B------:R-:W-:Y:S01]  /*5a10*/  UIMAD UR4, UR58, UR9, UR37 ;  /* 0x000000093a0472a4 */ /* 0x000fe2000f8e0225 */
[----:B------:R-:W-:Y:S02]  /*5a20*/  @!UP0 UMOV UR5, UR10 ;  /* 0x0000000a00058c82 */ /* 0x000fe40008000000 */
[----:B------:R-:W-:Y:S02]  /*5a30*/  UIMAD UR38, UR5, UR43, UR7 ;  /* 0x0000002b052672a4 */ /* 0x000fe4000f8e0207 */
[----:B------:R-:W-:Y:S11]  /*5a40*/  UIMAD UR37, UR6, UR58, UR4 ;  /* 0x0000003a062572a4 */ /* 0x000ff6000f8e0204 */
[----:B------:R-:W-:Y:S01]  /*5a50*/  @!UPT UIADD3 URZ, UPT, UPT, URZ, URZ, URZ ;  /* 0x000000fffffff290 */ /* 0x000fe2000fffe0ff */
.L_x_93:
[----:B------:R-:W-:Y:S01]  /*5a60*/  UISETP.NE.AND UP0, UPT, UR39, 0x1, UPT ;  /* 0x000000012700788c */ /* 0x000fe2000bf05270 */
[----:B------:R-:W-:Y:S01]  /*5a70*/  LOP3.LUT P0, RZ, R84, 0x1b0, RZ, 0xc0, !PT ;  /* 0x000001b054ff7812 */ /* 0x000fe2000780c0ff */
[----:B------:R-:W-:Y:S01]  /*5a80*/  USHF.L.U32 UR50, UR16, 0x7, URZ ;  /* 0x0000000710327899 */ /* 0x000fe200080006ff */
[----:B------:R-:W-:Y:S01]  /*5a90*/  BSSY.RECONVERGENT B6, `(.L_x_94) ;  /* 0x0000034000067945 */ /* 0x000fe20003800200 */
[----:B------:R-:W-:Y:S01]  /*5aa0*/  USHF.L.U32 UR49, UR20, 0x7, URZ ;  /* 0x0000000714317899 */ /* 0x000fe200080006ff */
[----:B------:R-:W-:Y:S06]  /*5ab0*/  IADD3 R86, PT, PT, R86, 0x1, RZ ;  /* 0x0000000156567810 */ /* 0x000fec0007ffe0ff */
[----:B------:R-:W2:Y:S01]  /*5ac0*/  @!UP0 LDCU.128 UR12, c[0x0][0xb10] ;  /* 0x00016200ff0c87ac */ /* 0x000ea20008000c00 */
[----:B------:R-:W3:Y:S01]  /*5ad0*/  @!UP0 LDCU UR5, c[0x0][0xb0c] ;  /* 0x00016180ff0587ac */ /* 0x000ee20008000800 */
[----:B------:R-:W4:Y:S01]  /*5ae0*/  @!UP0 LDCU UR10, c[0x0][0xb20] ;  /* 0x00016400ff0a87ac */ /* 0x000f220008000800 */
[----:B--2---:R-:W-:Y:S02]  /*5af0*/  UIMAD.WIDE.U32 UR8, UR38, UR12, URZ ;  /* 0x0000000c260872a5 */ /* 0x004fe4000f8e00ff */
[----:B------:R-:W-:Y:S02]  /*5b00*/  UIMAD.WIDE.U32 UR6, UR37, UR15, URZ ;  /* 0x0000000f250672a5 */ /* 0x000fe4000f8e00ff */
[----:B------:R-:W-:Y:S03]  /*5b10*/  @!UP0 UISETP.NE.AND UP1, UPT, UR14, 0x1, UPT ;  /* 0x000000010e00888c */ /* 0x000fe6000bf25270 */
[----:B------:R-:W-:Y:S01]  /*5b20*/  @!UP0 UMOV UR4, UR9 ;  /* 0x0000000900048c82 */ /* 0x000fe20008000000 */
[----:B---3--:R-:W-:Y:S02]  /*5b30*/  @!UP0 UISETP.NE.AND UP2, UPT, UR5, 0x1, UPT ;  /* 0x000000010500888c */ /* 0x008fe4000bf45270 */
[----:B------:R-:W-:Y:S01]  /*5b40*/  @!UP0 USHF.R.U32.HI UR4, URZ, UR13, UR4 ;  /* 0x0000000dff048299 */ /* 0x000fe20008011604 */
[----:B------:R-:W-:Y:S02]  /*5b50*/  @!UP0 UMOV UR6, UR7 ;  /* 0x0000000700068c82 */ /* 0x000fe40008000000 */
[----:B----4-:R-:W-:Y:S02]  /*5b60*/  @!UP0 USHF.R.U32.HI UR6, URZ, UR10, UR6 ;  /* 0x0000000aff068299 */ /* 0x010fe40008011606 */
[----:B------:R-:W-:Y:S02]  /*5b70*/  @!UP0 USEL UR7, UR38, UR4, !UP2 ;  /* 0x0000000426078287 */ /* 0x000fe4000d000000 */
[----:B------:R-:W-:Y:S04]  /*5b80*/  @!UP0 USEL UR6, UR37, UR6, !UP1 ;  /* 0x0000000625068287 */ /* 0x000fe8000c800000 */
[----:B------:R-:W-:Y:S02]  /*5b90*/  @!UP0 UIADD3 UR4, UPT, UPT, -UR7, UR6, URZ ;  /* 0x0000000607048290 */ /* 0x000fe4000fffe1ff */
[----:B------:R-:W-:Y:S02]  /*5ba0*/  @!UP0 UIADD3 UR6, UPT, UPT, UR7, -UR6, URZ ;  /* 0x8000000607068290 */ /* 0x000fe4000fffe0ff */
[----:B------:R-:W-:Y:S02]  /*5bb0*/  @!UP0 UIMAD UR38, UR4, UR5, UR38 ;  /* 0x00000005042682a4 */ /* 0x000fe4000f8e0226 */
[----:B------:R-:W-:Y:S01]  /*5bc0*/  @!UP0 UIMAD UR37, UR6, UR14, UR37 ;  /* 0x0000000e062582a4 */ /* 0x000fe2000f8e0225 */
[----:B------:R-:W-:Y:S11]  /*5bd0*/  @!P0 BRA `(.L_x_95) ;  /* 0x00000000007c8947 */ /* 0x000ff60003800000 */
[----:B------:R-:W2:Y:S01]  /*5be0*/  LDCU.64 UR8, c[0x4][0x80] ;  /* 0x01001000ff0877ac */ /* 0x000ea20008000a00 */
[----:B------:R-:W-:Y:S01]  /*5bf0*/  MOV R2, 0x0 ;  /* 0x0000000000027802 */ /* 0x000fe20000000f00 */
[----:B------:R-:W-:Y:S02]  /*5c00*/  HFMA2 R12, -RZ, RZ, 0, 5.9604644775390625e-08 ;  /* 0x00000001ff0c7431 */ /* 0x000fe400000001ff */
[----:B------:R-:W-:Y:S01]  /*5c10*/  IMAD.MOV.U32 R8, RZ, RZ, 0x70 ;  /* 0x00000070ff087424 */ /* 0x000fe200078e00ff */
[----:B------:R3:W4:Y:S01]  /*5c20*/  LDC.64 R14, c[0x4][R2] ;  /* 0x01000000020e7b82 */ /* 0x0007220000000a00 */
[----:B------:R-:W1:Y:S01]  /*5c30*/  LDCU.64 UR6, c[0x4][0x88] ;  /* 0x01001100ff0677ac */ /* 0x000e620008000a00 */
[----:B------:R-:W-:Y:S01]  /*5c40*/  IMAD.MOV.U32 R13, RZ, RZ, RZ ;  /* 0x000000ffff0d7224 */ /* 0x000fe200078e00ff */
[----:B------:R-:W1:Y:S01]  /*5c50*/  LDCU.64 UR4, c[0x4][0x8] ;  /* 0x01000100ff0477ac */ /* 0x000e620008000a00 */
[----:B--2---:R-:W-:Y:S01]  /*5c60*/  MOV R5, UR9 ;  /* 0x0000000900057c02 */ /* 0x004fe20008000f00 */
[----:B------:R-:W-:Y:S01]  /*5c70*/  IMAD.U32 R4, RZ, RZ, UR8 ;  /* 0x00000008ff047e24 */ /* 0x000fe2000f8e00ff */
[----:B-1----:R-:W-:Y:S01]  /*5c80*/  MOV R7, UR7 ;  /* 0x0000000700077c02 */ /* 0x002fe20008000f00 */
[----:B------:R-:W-:Y:S01]  /*5c90*/  IMAD.U32 R6, RZ, RZ, UR6 ;  /* 0x00000006ff067e24 */ /* 0x000fe2000f8e00ff */
[----:B------:R-:W-:Y:S01]  /*5ca0*/  MOV R11, UR5 ;  /* 0x00000005000b7c02 */ /* 0x000fe20008000f00 */
[----:B------:R-:W-:Y:S02]  /*5cb0*/  IMAD.U32 R10, RZ, RZ, UR4 ;  /* 0x00000004ff0a7e24 */ /* 0x000fe4000f8e00ff */
[----:B------:R-:W-:Y:S07]  /*5cc0*/  LEPC R20, `(.L_x_96) ;  /* 0x000000001014794e */ /* 0x000fee0000000000 */
[----:B---345:R-:W-:Y:S05]  /*5cd0*/  CALL.ABS.NOINC R14 ;  /* 0x000000000e007343 */ /* 0x038fea0003c00000 */
.L_x_96:
[----:B------:R-:W1:Y:S01]  /*5ce0*/  LDCU.64 UR8, c[0x4][0x80] ;  /* 0x01001000ff0877ac */ /* 0x000e620008000a00 */
[----:B------:R-:W2:Y:S01]  /*5cf0*/  LDC.64 R2, c[0x4][R2] ;  /* 0x0100000002027b82 */ /* 0x000ea20000000a00 */
[----:B------:R-:W-:Y:S02]  /*5d00*/  HFMA2 R12, -RZ, RZ, 0, 5.9604644775390625e-08 ;  /* 0x00000001ff0c7431 */ /* 0x000fe400000001ff */
[----:B------:R-:W-:Y:S02]  /*5d10*/  IMAD.MOV.U32 R8, RZ, RZ, 0x70 ;  /* 0x00000070ff087424 */ /* 0x000fe400078e00ff */
[----:B------:R-:W-:Y:S01]  /*5d20*/  IMAD.MOV.U32 R13, RZ, RZ, RZ ;  /* 0x000000ffff0d7224 */ /* 0x000fe200078e00ff */
[----:B------:R-:W3:Y:S01]  /*5d30*/  LDCU.64 UR6, c[0x4][0x88] ;  /* 0x01001100ff0677ac */ /* 0x000ee20008000a00 */
[----:B------:R-:W4:Y:S01]  /*5d40*/  LDCU.64 UR4, c[0x4][0x8] ;  /* 0x01000100ff0477ac */ /* 0x000f220008000a00 */
[----:B-1----:R-:W-:Y:S02]  /*5d50*/  MOV R4, UR8 ;  /* 0x0000000800047c02 */ /* 0x002fe40008000f00 */
[----:B------:R-:W-:Y:S02]  /*5d60*/  MOV R5, UR9 ;  /* 0x0000000900057c02 */ /* 0x000fe40008000f00 */
[----:B---3--:R-:W-:Y:S01]  /*5d70*/  MOV R7, UR7 ;  /* 0x0000000700077c02 */ /* 0x008fe20008000f00 */
[----:B------:R-:W-:Y:S01]  /*5d80*/  IMAD.U32 R6, RZ, RZ, UR6 ;  /* 0x00000006ff067e24 */ /* 0x000fe2000f8e00ff */
[----:B----4-:R-:W-:Y:S01]  /*5d90*/  MOV R11, UR5 ;  /* 0x00000005000b7c02 */ /* 0x010fe20008000f00 */
[----:B------:R-:W-:Y:S02]  /*5da0*/  IMAD.U32 R10, RZ, RZ, UR4 ;  /* 0x00000004ff0a7e24 */ /* 0x000fe4000f8e00ff */
[----:B------:R-:W-:Y:S07]  /*5db0*/  LEPC R20, `(.L_x_95) ;  /* 0x000000001014794e */ /* 0x000fee0000000000 */
[----:B--2---:R-:W-:Y:S05]  /*5dc0*/  CALL.ABS.NOINC R2 ;  /* 0x0000000002007343 */ /* 0x004fea0003c00000 */
.L_x_95:
[----:B------:R-:W-:Y:S05]  /*5dd0*/  BSYNC.RECONVERGENT B6 ;  /* 0x0000000000067941 */ /* 0x000fea0003800200 */
.L_x_94:
[----:B------:R-:W-:Y:S02]  /*5de0*/  R2UR UR6, R83 ;  /* 0x00000000530672ca */ /* 0x000fe400000e0000 */
[----:B------:R-:W-:Y:S02]  /*5df0*/  R2UR UR5, R97 ;  /* 0x00000000610572ca */ /* 0x000fe400000e0000 */
[----:B------:R-:W-:Y:S02]  /*5e00*/  R2UR UR4, R96 ;  /* 0x00000000600472ca */ /* 0x000fe400000e0000 */
[----:B------:R-:W-:Y:S02]  /*5e10*/  ISETP.NE.U32.AND P4, PT, R78, RZ, PT ;  /* 0x000000ff4e00720c */ /* 0x000fe40003f85070 */
[----:B------:R-:W-:Y:S02]  /*5e20*/  ISETP.NE.U32.AND P2, PT, RZ, UR54, PT ;  /* 0x00000036ff007c0c */ /* 0x000fe4000bf45070 */
[----:B------:R-:W-:Y:S02]  /*5e30*/  ISETP.NE.AND.EX P4, PT, R79, RZ, PT, P4 ;  /* 0x000000ff4f00720c */ /* 0x000fe40003f85340 */
[----:B------:R-:W-:Y:S01]  /*5e40*/  ISETP.NE.AND.EX P2, PT, RZ, UR55, PT, P2 ;  /* 0x00000037ff007c0c */ /* 0x000fe2000bf45320 */
[----:B------:R-:W-:Y:S02]  /*5e50*/  UISETP.NE.AND UP2, UPT, UR6, URZ, UPT ;  /* 0x000000ff0600728c */ /* 0x000fe4000bf45270 */
[----:B------:R-:W-:Y:S04]  /*5e60*/  UISETP.NE.U32.AND UP0, UPT, UR5, URZ, UPT ;  /* 0x000000ff0500728c */ /* 0x000fe8000bf05070 */
[----:B------:R-:W-:Y:S01]  /*5e70*/  UISETP.NE.AND.EX UP1, UPT, UR4, URZ, UPT, UP0 ;  /* 0x000000ff0400728c */ /* 0x000fe2000bf25300 */
[----:B------:R-:W-:Y:S01]  /*5e80*/  PLOP3.LUT P1, PT, PT, PT, UP2, 0x80, 0x8 ;  /* 0x000000000008781c */ /* 0x000fe20003f2f028 */
[----:B------:R-:W-:Y:S03]  /*5e90*/  UPLOP3.LUT UP0, UPT, UPT, UPT, UPT, 0x40, 0x4 ;  /* 0x000000000004789c */ /* 0x000fe60003f0e870 */
[----:B------:R-:W-:Y:S06]  /*5ea0*/  @UP2 UPLOP3.LUT UP0, UPT, UPT, UPT, UP1, 0x80, 0x8 ;  /* 0x000000000008289c */ /* 0x000fec0003f0f010 */
[----:B------:R-:W-:Y:S01]  /*5eb0*/  PLOP3.LUT P0, PT, PT, PT, UP0, 0x80, 0x8 ;  /* 0x000000000008781c */ /* 0x000fe20003f0f008 */
[----:B------:R-:W-:Y:S01]  /*5ec0*/  @!UPT UIADD3 URZ, UPT, UPT, URZ, URZ, URZ ;  /* 0x000000fffffff290 */ /* 0x000fe2000fffe0ff */
[----:B------:R-:W-:Y:S11]  /*5ed0*/  BRA.U !UP1, `(.L_x_97) ;  /* 0x0000000109407547 */ /* 0x000ff6000b800000 */
[----:B------:R-:W-:Y:S01]  /*5ee0*/  UISETP.NE.U32.AND UP0, UPT, UR54, URZ, UPT ;  /* 0x000000ff3600728c */ /* 0x000fe2000bf05070 */
[----:B------:R-:W-:Y:S01]  /*5ef0*/  R2UR UR6, R97 ;  /* 0x00000000610672ca */ /* 0x000fe200000e0000 */
[----:B------:R-:W2:Y:S01]  /*5f00*/  LDCU.64 UR8, c[0x0][0x358] ;  /* 0x00006b00ff0877ac */ /* 0x000ea20008000a00 */
[----:B------:R-:W-:Y:S02]  /*5f10*/  HFMA2 R80, -RZ, RZ, 0, 5.9604644775390625e-08 ;  /* 0x00000001ff507431 */ /* 0x000fe400000001ff */
[----:B-1----:R-:W-:Y:S01]  /*5f20*/  IMAD.MOV.U32 R0, RZ, RZ, 0x1 ;  /* 0x00000001ff007424 */ /* 0x002fe200078e00ff */
[----:B------:R-:W-:Y:S06]  /*5f30*/  UISETP.NE.AND.EX UP0, UPT, UR55, URZ, UPT, UP0 ;  /* 0x000000ff3700728c */ /* 0x000fec000bf05300 */
[----:B------:R-:W-:Y:S05]  /*5f40*/  PLOP3.LUT P3, PT, PT, PT, UP0, 0x80, 0x8 ;  /* 0x000000000008781c */ /* 0x000fea0003f6f008 */
[----:B------:R-:W1:Y:S01]  /*5f50*/  @UP0 LDCU.64 UR4, c[0x0][0x888] ;  /* 0x00011100ff0407ac */ /* 0x000e620008000a00 */
[----:B------:R-:W-:Y:S07]  /*5f60*/  @UP0 UIMAD UR6, UR36, UR6, URZ ;  /* 0x00000006240602a4 */ /* 0x000fee000f8e02ff */
[----:B------:R-:W-:Y:S01]  /*5f70*/  @!P3 PRMT R80, R0, 0x7610, R80 ;  /* 0x000076100050b816 */ /* 0x000fe20000000050 */
[----:B-1----:R-:W-:Y:S06]  /*5f80*/  @UP0 UIMAD.WIDE UR4, UR6, 0x4, UR4 ;  /* 0x00000004060408a5 */ /* 0x002fec000f8e0204 */
[----:B------:R-:W-:Y:S02]  /*5f90*/  IMAD.U32 R2, RZ, RZ, UR4 ;  /* 0x00000004ff027e24 */ /* 0x000fe4000f8e00ff */
[----:B------:R-:W-:Y:S03]  /*5fa0*/  IMAD.U32 R3, RZ, RZ, UR5 ;  /* 0x00000005ff037e24 */ /* 0x000fe6000f8e00ff */
[----:B------:R-:W1:Y:S02]  /*5fb0*/  @!UP0 LDCU UR4, c[0x0][0x880] ;  /* 0x00011000ff0487ac */ /* 0x000e640008000800 */
[----:B--2--5:R2:W5:Y:S02]  /*5fc0*/  @P3 LDG.E R41, desc[UR8][R2.64] ;  /* 0x0000000802293981 */ /* 0x024564000c1e1900 */
[----:B-12---:R-:W-:Y:S02]  /*5fd0*/  @!P3 MOV R41, UR4 ;  /* 0x000000040029bc02 */ /* 0x006fe40008000f00 */
.L_x_97:
[----:B------:R-:W-:Y:S05]  /*5fe0*/  @!P4 BRA `(.L_x_98) ;  /* 0x000000000024c947 */ /* 0x000fea0003800000 */
[----:B------:R-:W-:Y:S01]  /*5ff0*/  ISETP.NE.U32.AND P3, PT, R76, RZ, PT ;  /* 0x000000ff4c00720c */ /* 0x000fe20003f65070 */
[----:B------:R-:W2:Y:S03]  /*6000*/  LDCU.64 UR4, c[0x0][0x358] ;  /* 0x00006b00ff0477ac */ /* 0x000ea60008000a00 */
[----:B------:R-:W-:Y:S11]  /*6010*/  ISETP.NE.AND.EX P3, PT, R77, RZ, PT, P3 ;  /* 0x000000ff4d00720c */ /* 0x000ff60003f65330 */
[----:B------:R-:W-:Y:S02]  /*6020*/  @!UPT UIADD3 URZ, UPT, UPT, URZ, URZ, URZ ;  /* 0x000000fffffff290 */ /* 0x000fe4000fffe0ff */
[----:B------:R-:W3:Y:S01]  /*6030*/  @P3 LDC.64 R2, c[0x0][0x8a8] ;  /* 0x00022a00ff023b82 */ /* 0x000ee20000000a00 */
[----:B-1----:R-:W-:Y:S04]  /*6040*/  @P3 IMAD R0, R78, UR36, RZ ;  /* 0x000000244e003c24 */ /* 0x002fe8000f8e02ff */
[----:B---3--:R-:W-:Y:S05]  /*6050*/  @P3 IMAD.WIDE R2, R0, 0x4, R2 ;  /* 0x0000000400023825 */ /* 0x008fea00078e0202 */
[----:B--2--5:R2:W5:Y:S02]  /*6060*/  @P3 LDG.E R38, desc[UR4][R2.64] ;  /* 0x0000000402263981 */ /* 0x024564000c1e1900 */
[----:B--2---:R-:W3:Y:S02]  /*6070*/  @!P3 LDC R38, c[0x0][0x8a0] ;  /* 0x00022800ff26bb82 */ /* 0x004ee40000000800 */
.L_x_98:
[----:B-----5:R-:W-:Y:S01]  /*6080*/  FSETP.NEU.AND P3, PT, R41, RZ, PT ;  /* 0x000000ff2900720b */ /* 0x020fe20003f6d000 */
[----:B------:R-:W-:Y:S01]  /*6090*/  BSSY B1, `(.L_x_99) ;  /* 0x0000039000017945 */ /* 0x000fe20003800000 */
[----:B------:R-:W-:Y:S01]  /*60a0*/  SEL R3, RZ, 0xffffffff, P2 ;  /* 0xffffffffff037807 */ /* 0x000fe20001000000 */
[----:B------:R-:W-:Y:S01]  /*60b0*/  IMAD.MOV.U32 R47, RZ, RZ, 0x1 ;  /* 0x00000001ff2f7424 */ /* 0x000fe200078e00ff */
[----:B------:R-:W-:Y:S01]  /*60c0*/  @P1 LOP3.LUT P2, RZ, R80, 0xff, RZ, 0xc0, !PT ;  /* 0x000000ff50ff1812 */ /* 0x000fe2000784c0ff */
[----:B------:R-:W-:Y:S01]  /*60d0*/  IMAD R39, R36, 0x80, R37 ;  /* 0x0000008024277824 */ /* 0x000fe200078e0225 */
[----:B------:R-:W-:Y:S01]  /*60e0*/  @P1 SEL R2, RZ, 0xffffffff, P3 ;  /* 0xffffffffff021807 */ /* 0x000fe20001800000 */
[----:B------:R-:W-:Y:S01]  /*60f0*/  IMAD R87, R94, -0x10, R92 ;  /* 0xfffffff05e577824 */ /* 0x000fe200078e025c */
[----:B------:R-:W-:Y:S01]  /*6100*/  LOP3.LUT R90, R90, 0x1, RZ, 0x3c, !PT ;  /* 0x000000015a5a7812 */ /* 0x000fe200078e3cff */
[----:B------:R-:W-:Y:S01]  /*6110*/  IMAD.MOV.U32 R46, RZ, RZ, RZ ;  /* 0x000000ffff2e7224 */ /* 0x000fe200078e00ff */
[----:B------:R-:W-:Y:S02]  /*6120*/  @P0 SEL R2, R3, R2, !P2 ;  /* 0x0000000203020207 */ /* 0x000fe40005000000 */
[----:B------:R-:W-:Y:S02]  /*6130*/  CS2R R74, SRZ ;  /* 0x00000000004a7805 */ /* 0x000fe4000001ff00 */
[----:B------:R-:W-:Y:S02]  /*6140*/  LEA R99, R36, UR44, 0x3 ;  /* 0x0000002c24637c11 */ /* 0x000fe4000f8e18ff */
[----:B------:R-:W-:Y:S02]  /*6150*/  CS2R R72, SRZ ;  /* 0x0000000000487805 */ /* 0x000fe4000001ff00 */
[----:B------:R-:W-:Y:S02]  /*6160*/  @P1 LOP3.LUT R2, R2, 0x1, RZ, 0xc0, !PT ;  /* 0x0000000102021812 */ /* 0x000fe400078ec0ff */
[----:B------:R-:W-:Y:S02]  /*6170*/  CS2R R66, SRZ ;  /* 0x0000000000427805 */ /* 0x000fe4000001ff00 */
[----:B-1----:R-:W-:Y:S02]  /*6180*/  SHF.L.U32 R0, R89, 0x1f, RZ ;  /* 0x0000001f59007819 */ /* 0x002fe400000006ff */
[----:B------:R-:W-:Y:S02]  /*6190*/  CS2R R64, SRZ ;  /* 0x0000000000407805 */ /* 0x000fe4000001ff00 */
[----:B------:R-:W-:Y:S02]  /*61a0*/  ISETP.NE.U32.OR P5, PT, R2, 0x1, !P1 ;  /* 0x000000010200780c */ /* 0x000fe40004fa5470 */
[----:B------:R-:W-:Y:S02]  /*61b0*/  CS2R R58, SRZ ;  /* 0x00000000003a7805 */ /* 0x000fe4000001ff00 */
[----:B------:R-:W-:Y:S02]  /*61c0*/  PLOP3.LUT P2, PT, PT, PT, UP1, 0x80, 0x8 ;  /* 0x000000000008781c */ /* 0x000fe40003f4f018 */
[----:B------:R-:W-:Y:S02]  /*61d0*/  CS2R R56, SRZ ;  /* 0x0000000000387805 */ /* 0x000fe4000001ff00 */
[----:B------:R-:W-:Y:S02]  /*61e0*/  LOP3.LUT P4, R85, R80, 0xff, RZ, 0xc0, !PT ;  /* 0x000000ff50557812 */ /* 0x000fe4000788c0ff */
[----:B------:R-:W-:Y:S02]  /*61f0*/  CS2R R50, SRZ ;  /* 0x0000000000327805 */ /* 0x000fe4000001ff00 */
[----:B------:R-:W-:Y:S02]  /*6200*/  SEL R2, RZ, 0xffffffff, P3 ;  /* 0xffffffffff027807 */ /* 0x000fe40001800000 */
[----:B------:R-:W-:Y:S02]  /*6210*/  CS2R R48, SRZ ;  /* 0x0000000000307805 */ /* 0x000fe4000001ff00 */
[----:B------:R-:W-:Y:S02]  /*6220*/  P2R R98, PR, RZ, 0x20 ;  /* 0x00000020ff627803 */ /* 0x000fe40000000000 */
[----:B------:R-:W-:Y:S02]  /*6230*/  @P5 SHF.L.U32 R4, R90, 0x1f, RZ ;  /* 0x0000001f5a045819 */ /* 0x000fe400000006ff */
[----:B------:R-:W-:Y:S02]  /*6240*/  @P2 SEL R2, R3, R2, !P4 ;  /* 0x0000000203022207 */ /* 0x000fe40006000000 */
[----:B------:R-:W1:Y:S02]  /*6250*/  @P5 SYNCS.PHASECHK.TRANS64.TRYWAIT P1, [UR44+0x60], R4 ;  /* 0x00006004ff0055a7 */ /* 0x000e64000802112c */
[----:B------:R-:W-:Y:S04]  /*6260*/  LOP3.LUT R2, R2, 0x1, RZ, 0xc0, !PT ;  /* 0x0000000102027812 */ /* 0x000fe800078ec0ff */
[----:B------:R-:W-:Y:S04]  /*6270*/  ISETP.NE.U32.AND P2, PT, R2, 0x1, PT ;  /* 0x000000010200780c */ /* 0x000fe80003f45070 */
[----:B------:R-:W-:Y:S01]  /*6280*/  P2R R60, PR, RZ, 0x4 ;  /* 0x00000004ff3c7803 */ /* 0x000fe20000000000 */
[----:B------:R2:W4:Y:S01]  /*6290*/  SYNCS.PHASECHK.TRANS64.TRYWAIT P0, [R99+URZ+0xd0], R0 ;  /* 0x0000d000630075a7 */ /* 0x00052200080011ff */
[----:B-1----:R-:W-:Y:S01]  /*62a0*/  @P5 SEL R47, RZ, 0x1, !P1 ;  /* 0x00000001ff2f5807 */ /* 0x002fe20004800000 */
[----:B--2---:R-:W-:Y:S06]  /*62b0*/  @!P5 BRA `(.L_x_100) ;  /* 0x000000000058d947 */ /* 0x004fec0003800000 */
[----:B------:R-:W-:Y:S01]  /*62c0*/  IMAD.MOV.U32 R75, RZ, RZ, RZ ;  /* 0x000000ffff4b7224 */ /* 0x000fe200078e00ff */
[----:B------:R-:W-:Y:S01]  /*62d0*/  ISETP.NE.AND P1, PT, R47, RZ, PT ;  /* 0x000000ff2f00720c */ /* 0x000fe20003f25270 */
[----:B------:R-:W-:Y:S01]  /*62e0*/  BSSY B0, `(.L_x_101) ;  /* 0x000000c000007945 */ /* 0x000fe20003800000 */
[----:B------:R-:W-:Y:S02]  /*62f0*/  CS2R R50, SRZ ;  /* 0x0000000000327805 */ /* 0x000fe4000001ff00 */
[----:B------:R-:W-:Y:S02]  /*6300*/  CS2R R48, SRZ ;  /* 0x0000000000307805 */ /* 0x000fe4000001ff00 */
[----:B------:R-:W-:Y:S02]  /*6310*/  CS2R R58, SRZ ;  /* 0x00000000003a7805 */ /* 0x000fe4000001ff00 */
[----:B------:R-:W-:Y:S02]  /*6320*/  CS2R R56, SRZ ;  /* 0x0000000000387805 */ /* 0x000fe4000001ff00 */
[----:B------:R-:W-:Y:S02]  /*6330*/  CS2R R66, SRZ ;  /* 0x0000000000427805 */ /* 0x000fe4000001ff00 */
[----:B------:R-:W-:Y:S02]  /*6340*/  CS2R R64, SRZ ;  /* 0x0000000000407805 */ /* 0x000fe4000001ff00 */
[----:B------:R-:W-:Y:S01]  /*6350*/  CS2R R72, SRZ ;  /* 0x0000000000487805 */ /* 0x000fe2000001ff00 */
[----:B------:R-:W-:Y:S06]  /*6360*/  @P1 BRA `(.L_x_102) ;  /* 0x00000000000c1947 */ /* 0x000fec0003800000 */
[----:B------:R-:W-:Y:S04]  /*6370*/  SHF.L.U32 R3, R90, 0x1f, RZ ;  /* 0x0000001f5a037819 */ /* 0x000fe800000006ff */
[----:B------:R-:W1:Y:S02]  /*6380*/  SYNCS.PHASECHK.TRANS64.TRYWAIT P1, [UR44+0x60], R3 ;  /* 0x00006003ff0075a7 */ /* 0x000e64000802112c */
[----:B-1----:R-:W-:Y:S05]  /*6390*/  @!P1 BRA `(.L_x_103) ;  /* 0x0000003c00a89947 */ /* 0x002fea0003800000 */
.L_x_102:
[----:B------:R-:W-:Y:S05]  /*63a0*/  BSYNC B0 ;  /* 0x0000000000007941 */ /* 0x000fea0003800000 */
.L_x_101:
[----:B------:R-:W-:Y:S01]  /*63b0*/  ISETP.NE.AND P1, PT, R60, RZ, PT ;  /* 0x000000ff3c00720c */ /* 0x000fe20003f25270 */
[----:B------:R-:W-:Y:S11]  /*63c0*/  HFMA2 R46, -RZ, RZ, 0, 5.9604644775390625e-08 ;  /* 0x00000001ff2e7431 */ /* 0x000ff600000001ff */
[----:B------:R-:W-:Y:S01]  /*63d0*/  @!UPT UIADD3 URZ, UPT, UPT, URZ, URZ, URZ ;  /* 0x000000fffffff290 */ /* 0x000fe2000fffe0ff */
[----:B------:R2:W1:Y:S04]  /*63e0*/  @P1 LDS.128 R48, [R93] ;  /* 0x000000005d301984 */ /* 0x0004680000000c00 */
[----:B------:R2:W1:Y:S04]  /*63f0*/  @P1 LDS.128 R56, [R92+0x10] ;  /* 0x000010005c381984 */ /* 0x0004680000000c00 */
[----:B------:R2:W1:Y:S04]  /*6400*/  @P1 LDS.128 R64, [R91+0x20] ;  /* 0x000020005b401984 */ /* 0x0004680000000c00 */
[----:B------:R2:W1:Y:S02]  /*6410*/  @P1 LDS.128 R72, [R87+0x30] ;  /* 0x0000300057481984 */ /* 0x0004640000000c00 */
.L_x_100:
[----:B------:R-:W-:Y:S05]  /*6420*/  BSYNC B1 ;  /* 0x0000000000017941 */ /* 0x000fea0003800000 */
.L_x_99:
[----:B-1----:R-:W-:Y:S04]  /*6430*/  SHF.R.U32.HI R2, RZ, 0x15, R39 ;  /* 0x00000015ff027819 */ /* 0x002fe80000011627 */
[----:B------:R-:W-:Y:S01]  /*6440*/  LOP3.LUT P1, RZ, R2, 0x3, R81, 0x48, !PT ;  /* 0x0000000302ff7812 */ /* 0x000fe20007824851 */
[----:B------:R-:W-:Y:S01]  /*6450*/  @!UPT UIADD3 URZ, UPT, UPT, URZ, URZ, URZ ;  /* 0x000000fffffff290 */ /* 0x000fe2000fffe0ff */
[----:B----4-:R-:W-:Y:S11]  /*6460*/  @P0 BRA `(.L_x_104) ;  /* 0x0000000000080947 */ /* 0x010ff60003800000 */
[----:B------:R-:W1:Y:S02]  /*6470*/  SYNCS.PHASECHK.TRANS64.TRYWAIT P0, [R99+URZ+0xd0], R0 ;  /* 0x0000d000630075a7 */ /* 0x000e6400080011ff */
[----:B-1----:R-:W-:Y:S05]  /*6480*/  @!P0 BRA `(.L_x_105) ;  /* 0x0000003c00848947 */ /* 0x002fea0003800000 */
.L_x_104:
[----:B------:R-:W-:Y:S05]  /*6490*/  @!P1 BRA `(.L_x_106) ;  /* 0x0000000000409947 */ /* 0x000fea0003800000 */
[----:B------:R-:W4:Y:S01]  /*64a0*/  LDCU.64 UR8, c[0x4][0x70] ;  /* 0x01000e00ff0877ac */ /* 0x000f220008000a00 */
[----:B------:R-:W-:Y:S01]  /*64b0*/  MOV R3, 0x0 ;  /* 0x0000000000037802 */ /* 0x000fe20000000f00 */
[----:B------:R-:W-:Y:S02]  /*64c0*/  HFMA2 R12, -RZ, RZ, 0, 5.9604644775390625e-08 ;  /* 0x00000001ff0c7431 */ /* 0x000fe400000001ff */
[----:B------:R-:W-:Y:S02]  /*64d0*/  IMAD.MOV.U32 R8, RZ, RZ, 0x192 ;  /* 0x00000192ff087424 */ /* 0x000fe400078e00ff */
[----:B------:R-:W-:Y:S01]  /*64e0*/  IMAD.MOV.U32 R13, RZ, RZ, RZ ;  /* 0x000000ffff0d7224 */ /* 0x000fe200078e00ff */
[----:B------:R-:W5:Y:S01]  /*64f0*/  LDCU.64 UR6, c[0x4][0x78] ;  /* 0x01000f00ff0677ac */ /* 0x000f620008000a00 */
[----:B------:R-:W1:Y:S01]  /*6500*/  LDC.64 R2, c[0x4][R3] ;  /* 0x0100000003027b82 */ /* 0x000e620000000a00 */
[----:B------:R-:W2:Y:S01]  /*6510*/  LDCU.64 UR4, c[0x4][0x10] ;  /* 0x01000200ff0477ac */ /* 0x000ea20008000a00 */
[----:B----4-:R-:W-:Y:S01]  /*6520*/  MOV R5, UR9 ;  /* 0x0000000900057c02 */ /* 0x010fe20008000f00 */
[----:B------:R-:W-:Y:S01]  /*6530*/  IMAD.U32 R4, RZ, RZ, UR8 ;  /* 0x00000008ff047e24 */ /* 0x000fe2000f8e00ff */
[----:B-----5:R-:W-:Y:S01]  /*6540*/  MOV R7, UR7 ;  /* 0x0000000700077c02 */ /* 0x020fe20008000f00 */
[----:B------:R-:W-:Y:S01]  /*6550*/  IMAD.U32 R6, RZ, RZ, UR6 ;  /* 0x00000006ff067e24 */ /* 0x000fe2000f8e00ff */
[----:B--2---:R-:W-:Y:S01]  /*6560*/  MOV R11, UR5 ;  /* 0x00000005000b7c02 */ /* 0x004fe20008000f00 */
[----:B------:R-:W-:Y:S02]  /*6570*/  IMAD.U32 R10, RZ, RZ, UR4 ;  /* 0x00000004ff0a7e24 */ /* 0x000fe4000f8e00ff */
[----:B------:R-:W-:Y:S07]  /*6580*/  LEPC R20, `(.L_x_106) ;  /* 0x000000001014794e */ /* 0x000fee0000000000 */
[----:B-1-3--:R-:W-:Y:S05]  /*6590*/  CALL.ABS.NOINC R2 ;  /* 0x0000000002007343 */ /* 0x00afea0003c00000 */
.L_x_106:
[----:B------:R-:W-:Y:S05]  /*65a0*/  WARPSYNC.ALL ;  /* 0x0000000000007948 */ /* 0x000fea0003800000 */
[----:B------:R-:W-:Y:S01]  /*65b0*/  R2UR UR4, R39 ;  /* 0x00000000270472ca */ /* 0x000fe200000e0000 */
[--C-:B------:R-:W-:Y:S01]  /*65c0*/  HADD2.F32 R40, -RZ, R48.reuse.H0_H0 ;  /* 0x20000030ff287230 */ /* 0x100fe20000004100 */
[----:B------:R-:W-:Y:S01]  /*65d0*/  ISETP.NE.AND P0, PT, R95, RZ, PT ;  /* 0x000000ff5f00720c */ /* 0x000fe20003f05270 */
[----:B------:R-:W-:Y:S01]  /*65e0*/  HADD2.F32 R43, -RZ, R48.H1_H1 ;  /* 0x30000030ff2b7230 */ /* 0x000fe20000004100 */
[----:B------:R-:W-:Y:S01]  /*65f0*/  BSSY.RECONVERGENT B0, `(.L_x_107) ;  /* 0x0000086000007945 */ /* 0x000fe20003800200 */
[----:B------:R-:W-:Y:S02]  /*6600*/  HADD2.F32 R42, -RZ, R49.H0_H0 ;  /* 0x20000031ff2a7230 */ /* 0x000fe40000004100 */
[----:B------:R-:W-:Y:S02]  /*6610*/  HADD2.F32 R45, -RZ, R51.H0_H0 ;  /* 0x20000033ff2d7230 */ /* 0x000fe40000004100 */
[----:B------:R-:W-:Y:S04]  /*6620*/  HADD2.F32 R44, -RZ, R75.H1_H1 ;  /* 0x3000004bff2c7230 */ /* 0x000fe80000004100 */
[----:B------:R-:W1:Y:S02]  /*6630*/  LDTM.x32 R4, tmem[UR4] ;  /* 0x00000004000479ee */ /* 0x000e6400082c0000 */
[C---:B-1-3--:R-:W-:Y:S01]  /*6640*/  FMUL R0, R38.reuse, R4 ;  /* 0x0000000426007220 */ /* 0x04afe20000400000 */
[C---:B------:R-:W-:Y:S01]  /*6650*/  FMUL R2, R38.reuse, R5 ;  /* 0x0000000526027220 */ /* 0x040fe20000400000 */
[C---:B------:R-:W-:Y:S01]  /*6660*/  FMUL R3, R38.reuse, R6 ;  /* 0x0000000626037220 */ /* 0x040fe20000400000 */
[C---:B------:R-:W-:Y:S01]  /*6670*/  FMUL R7, R38.reuse, R7 ;  /* 0x0000000726077220 */ /* 0x040fe20000400000 */
[C---:B------:R-:W-:Y:S01]  /*6680*/  FFMA R0, R41.reuse, R40, R0 ;  /* 0x0000002829007223 */ /* 0x040fe20000000000 */
[----:B------:R-:W-:Y:S02]  /*6690*/  HADD2.F32 R40, -RZ, R49.H1_H1 ;  /* 0x30000031ff287230 */ /* 0x000fe40000004100 */
[C---:B------:R-:W-:Y:S01]  /*66a0*/  FFMA R2, R41.reuse, R43, R2 ;  /* 0x0000002b29027223 */ /* 0x040fe20000000002 */
[C---:B------:R-:W-:Y:S01]  /*66b0*/  FFMA R3, R41.reuse, R42, R3 ;  /* 0x0000002a29037223 */ /* 0x040fe20000000003 */
[--C-:B------:R-:W-:Y:S02]  /*66c0*/  HADD2.F32 R43, -RZ, R50.reuse.H0_H0 ;  /* 0x20000032ff2b7230 */ /* 0x100fe40000004100 */
[----:B------:R-:W-:Y:S01]  /*66d0*/  FMUL R4, R38, R8 ;  /* 0x0000000826047220 */ /* 0x000fe20000400000 */
[----:B------:R-:W-:Y:S01]  /*66e0*/  HADD2.F32 R42, -RZ, R50.H1_H1 ;  /* 0x30000032ff2a7230 */ /* 0x000fe20000004100 */
[----:B------:R-:W-:Y:S01]  /*66f0*/  F2FP.F16.F32.PACK_AB R52, R2, R0 ;  /* 0x000000000234723e */ /* 0x000fe200000000ff */
[C---:B------:R-:W-:Y:S01]  /*6700*/  FFMA R7, R41.reuse, R40, R7 ;  /* 0x0000002829077223 */ /* 0x040fe20000000007 */
[----:B------:R-:W-:Y:S01]  /*6710*/  FFMA R4, R41, R43, R4 ;  /* 0x0000002b29047223 */ /* 0x000fe20000000004 */
[C---:B------:R-:W-:Y:S01]  /*6720*/  FMUL R5, R38.reuse, R9 ;  /* 0x0000000926057220 */ /* 0x040fe20000400000 */
[C---:B------:R-:W-:Y:S01]  /*6730*/  FMUL R6, R38.reuse, R10 ;  /* 0x0000000a26067220 */ /* 0x040fe20000400000 */
[----:B------:R-:W-:Y:S01]  /*6740*/  HADD2.F32 R40, -RZ, R51.H1_H1 ;  /* 0x30000033ff287230 */ /* 0x000fe20000004100 */
[----:B------:R-:W-:Y:S01]  /*6750*/  F2FP.F16.F32.PACK_AB R53, R7, R3 ;  /* 0x000000030735723e */ /* 0x000fe200000000ff */
[C---:B------:R-:W-:Y:S01]  /*6760*/  FFMA R5, R41.reuse, R42, R5 ;  /* 0x0000002a29057223 */ /* 0x040fe20000000005 */
[----:B------:R-:W-:Y:S01]  /*6770*/  FFMA R6, R41, R45, R6 ;  /* 0x0000002d29067223 */ /* 0x000fe20000000006 */
[C---:B------:R-:W-:Y:S01]  /*6780*/  FMUL R11, R38.reuse, R11 ;  /* 0x0000000b260b7220 */ /* 0x040fe20000400000 */
[--C-:B------:R-:W-:Y:S02]  /*6790*/  HADD2.F32 R43, -RZ, R56.reuse.H0_H0 ;  /* 0x20000038ff2b7230 */ /* 0x100fe40000004100 */
[C---:B------:R-:W-:Y:S01]  /*67a0*/  FMUL R8, R38.reuse, R12 ;  /* 0x0000000c26087220 */ /* 0x040fe20000400000 */
[----:B------:R-:W-:Y:S01]  /*67b0*/  F2FP.F16.F32.PACK_AB R54, R5, R4 ;  /* 0x000000040536723e */ /* 0x000fe200000000ff */
[C---:B------:R-:W-:Y:S01]  /*67c0*/  FFMA R11, R41.reuse, R40, R11 ;  /* 0x00000028290b7223 */ /* 0x040fe2000000000b */
[----:B------:R-:W-:Y:S02]  /*67d0*/  HADD2.F32 R40, -RZ, R56.H1_H1 ;  /* 0x30000038ff287230 */ /* 0x000fe40000004100 */
[----:B------:R-:W-:Y:S01]  /*67e0*/  FFMA R8, R41, R43, R8 ;  /* 0x0000002b29087223 */ /* 0x000fe20000000008 */
[C---:B------:R-:W-:Y:S01]  /*67f0*/  FMUL R9, R38.reuse, R13 ;  /* 0x0000000d26097220 */ /* 0x040fe20000400000 */
[--C-:B------:R-:W-:Y:S01]  /*6800*/  HADD2.F32 R45, -RZ, R57.reuse.H0_H0 ;  /* 0x20000039ff2d7230 */ /* 0x100fe20000004100 */
[----:B------:R-:W-:Y:S01]  /*6810*/  F2FP.F16.F32.PACK_AB R55, R11, R6 ;  /* 0x000000060b37723e */ /* 0x000fe200000000ff */
[C---:B------:R-:W-:Y:S01]  /*6820*/  FMUL R10, R38.reuse, R14 ;  /* 0x0000000e260a7220 */ /* 0x040fe20000400000 */
[----:B------:R-:W-:Y:S02]  /*6830*/  HADD2.F32 R42, -RZ, R57.H1_H1 ;  /* 0x30000039ff2a7230 */ /* 0x000fe40000004100 */
[C---:B------:R-:W-:Y:S01]  /*6840*/  FFMA R9, R41.reuse, R40, R9 ;  /* 0x0000002829097223 */ /* 0x040fe20000000009 */
[C---:B------:R-:W-:Y:S01]  /*6850*/  FMUL R15, R38.reuse, R15 ;  /* 0x0000000f260f7220 */ /* 0x040fe20000400000 */
[----:B------:R1:W-:Y:S01]  /*6860*/  STS.128 [R93], R52 ;  /* 0x000000345d007388 */ /* 0x0003e20000000c00 */
[----:B------:R-:W-:Y:S01]  /*6870*/  FFMA R10, R41, R45, R10 ;  /* 0x0000002d290a7223 */ /* 0x000fe2000000000a */
[--C-:B------:R-:W-:Y:S01]  /*6880*/  HADD2.F32 R40, -RZ, R58.reuse.H0_H0 ;  /* 0x2000003aff287230 */ /* 0x100fe20000004100 */
[----:B------:R-:W-:Y:S01]  /*6890*/  F2FP.F16.F32.PACK_AB R68, R9, R8 ;  /* 0x000000080944723e */ /* 0x000fe200000000ff */
[----:B------:R-:W-:Y:S01]  /*68a0*/  FFMA R15, R41, R42, R15 ;  /* 0x0000002a290f7223 */ /* 0x000fe2000000000f */
[C---:B------:R-:W-:Y:S01]  /*68b0*/  FMUL R12, R38.reuse, R16 ;  /* 0x00000010260c7220 */ /* 0x040fe20000400000 */
[----:B------:R-:W-:Y:S02]  /*68c0*/  HADD2.F32 R42, -RZ, R58.H1_H1 ;  /* 0x3000003aff2a7230 */ /* 0x000fe40000004100 */
[C---:B------:R-:W-:Y:S01]  /*68d0*/  FMUL R13, R38.reuse, R17 ;  /* 0x00000011260d7220 */ /* 0x040fe20000400000 */
[--C-:B------:R-:W-:Y:S01]  /*68e0*/  HADD2.F32 R43, -RZ, R59.reuse.H0_H0 ;  /* 0x2000003bff2b7230 */ /* 0x100fe20000004100 */
[----:B------:R-:W-:Y:S01]  /*68f0*/  F2FP.F16.F32.PACK_AB R69, R15, R10 ;  /* 0x0000000a0f45723e */ /* 0x000fe200000000ff */
[C---:B------:R-:W-:Y:S01]  /*6900*/  FFMA R12, R41.reuse, R40, R12 ;  /* 0x00000028290c7223 */ /* 0x040fe2000000000c */
[C---:B------:R-:W-:Y:S01]  /*6910*/  FFMA R13, R41.reuse, R42, R13 ;  /* 0x0000002a290d7223 */ /* 0x040fe2000000000d */
[C---:B------:R-:W-:Y:S01]  /*6920*/  FMUL R14, R38.reuse, R18 ;  /* 0x00000012260e7220 */ /* 0x040fe20000400000 */
[----:B------:R-:W-:Y:S02]  /*6930*/  HADD2.F32 R40, -RZ, R59.H1_H1 ;  /* 0x3000003bff287230 */ /* 0x000fe40000004100 */
[C---:B------:R-:W-:Y:S01]  /*6940*/  FMUL R19, R38.reuse, R19 ;  /* 0x0000001326137220 */ /* 0x040fe20000400000 */
[C---:B------:R-:W-:Y:S01]  /*6950*/  FMUL R16, R38.reuse, R20 ;  /* 0x0000001426107220 */ /* 0x040fe20000400000 */
[C---:B------:R-:W-:Y:S01]  /*6960*/  FFMA R14, R41.reuse, R43, R14 ;  /* 0x0000002b290e7223 */ /* 0x040fe2000000000e */
[--C-:B------:R-:W-:Y:S02]  /*6970*/  HADD2.F32 R43, -RZ, R64.reuse.H0_H0 ;  /* 0x20000040ff2b7230 */ /* 0x100fe40000004100 */
[C---:B------:R-:W-:Y:S01]  /*6980*/  FFMA R19, R41.reuse, R40, R19 ;  /* 0x0000002829137223 */ /* 0x040fe20000000013 */
[----:B------:R-:W-:Y:S02]  /*6990*/  HADD2.F32 R42, -RZ, R64.H1_H1 ;  /* 0x30000040ff2a7230 */ /* 0x000fe40000004100 */
[C---:B------:R-:W-:Y:S01]  /*69a0*/  FMUL R17, R38.reuse, R21 ;  /* 0x0000001526117220 */ /* 0x040fe20000400000 */
[--C-:B------:R-:W-:Y:S02]  /*69b0*/  HADD2.F32 R45, -RZ, R65.reuse.H0_H0 ;  /* 0x20000041ff2d7230 */ /* 0x100fe40000004100 */
[C---:B------:R-:W-:Y:S01]  /*69c0*/  FMUL R18, R38.reuse, R22 ;  /* 0x0000001626127220 */ /* 0x040fe20000400000 */
[----:B------:R-:W-:Y:S02]  /*69d0*/  HADD2.F32 R40, -RZ, R65.H1_H1 ;  /* 0x30000041ff287230 */ /* 0x000fe40000004100 */
[C---:B------:R-:W-:Y:S01]  /*69e0*/  FMUL R23, R38.reuse, R23 ;  /* 0x0000001726177220 */ /* 0x040fe20000400000 */
[C---:B------:R-:W-:Y:S01]  /*69f0*/  FFMA R16, R41.reuse, R43, R16 ;  /* 0x0000002b29107223 */ /* 0x040fe20000000010 */
[C---:B------:R-:W-:Y:S01]  /*6a00*/  FFMA R17, R41.reuse, R42, R17 ;  /* 0x0000002a29117223 */ /* 0x040fe20000000011 */
[C---:B------:R-:W-:Y:S01]  /*6a10*/  FFMA R18, R41.reuse, R45, R18 ;  /* 0x0000002d29127223 */ /* 0x040fe20000000012 */
[C---:B------:R-:W-:Y:S01]  /*6a20*/  FFMA R23, R41.reuse, R40, R23 ;  /* 0x0000002829177223 */ /* 0x040fe20000000017 */
[--C-:B------:R-:W-:Y:S02]  /*6a30*/  HADD2.F32 R43, -RZ, R66.reuse.H0_H0 ;  /* 0x20000042ff2b7230 */ /* 0x100fe40000004100 */
[C---:B------:R-:W-:Y:S01]  /*6a40*/  FMUL R20, R38.reuse, R24 ;  /* 0x0000001826147220 */ /* 0x040fe20000400000 */
        /* <DEDUP_REMOVED lines=9> */
[----:B------:R-:W-:Y:S01]  /*6ae0*/  FFMA R27, R41, R42, R27 ;  /* 0x0000002a291b7223 */ /* 0x000fe2000000001b */
[--C-:B------:R-:W-:Y:S02]  /*6af0*/  HADD2.F32 R40, -RZ, R72.reuse.H0_H0 ;  /* 0x20000048ff287230 */ /* 0x100fe40000004100 */
[C---:B------:R-:W-:Y:S01]  /*6b00*/  FMUL R24, R38.reuse, R28 ;  /* 0x0000001c26187220 */ /* 0x040fe20000400000 */
[----:B------:R-:W-:Y:S02]  /*6b10*/  HADD2.F32 R42, -RZ, R72.H1_H1 ;  /* 0x30000048ff2a7230 */ /* 0x000fe40000004100 */
[C---:B------:R-:W-:Y:S01]  /*6b20*/  FMUL R25, R38.reuse, R29 ;  /* 0x0000001d26197220 */ /* 0x040fe20000400000 */
[--C-:B------:R-:W-:Y:S02]  /*6b30*/  HADD2.F32 R43, -RZ, R73.reuse.H0_H0 ;  /* 0x20000049ff2b7230 */ /* 0x100fe40000004100 */
[C---:B------:R-:W-:Y:S01]  /*6b40*/  FMUL R26, R38.reuse, R30 ;  /* 0x0000001e261a7220 */ /* 0x040fe20000400000 */
[----:B------:R-:W-:Y:S01]  /*6b50*/  F2FP.F16.F32.PACK_AB R70, R13, R12 ;  /* 0x0000000c0d46723e */ /* 0x000fe200000000ff */
[----:B------:R-:W-:Y:S01]  /*6b60*/  FFMA R24, R41, R40, R24 ;  /* 0x0000002829187223 */ /* 0x000fe20000000018 */
[----:B------:R-:W-:Y:S01]  /*6b70*/  F2FP.F16.F32.PACK_AB R71, R19, R14 ;  /* 0x0000000e1347723e */ /* 0x000fe200000000ff */
[C---:B------:R-:W-:Y:S01]  /*6b80*/  FFMA R25, R41.reuse, R42, R25 ;  /* 0x0000002a29197223 */ /* 0x040fe20000000019 */
[C---:B------:R-:W-:Y:S01]  /*6b90*/  FFMA R26, R41.reuse, R43, R26 ;  /* 0x0000002b291a7223 */ /* 0x040fe2000000001a */
[----:B------:R-:W-:Y:S02]  /*6ba0*/  HADD2.F32 R40, -RZ, R73.H1_H1 ;  /* 0x30000049ff287230 */ /* 0x000fe40000004100 */
[C---:B------:R-:W-:Y:S01]  /*6bb0*/  FMUL R31, R38.reuse, R31 ;  /* 0x0000001f261f7220 */ /* 0x040fe20000400000 */
[----:B------:R1:W-:Y:S01]  /*6bc0*/  STS.128 [R92+0x10], R68 ;  /* 0x000010445c007388 */ /* 0x0003e20000000c00 */
[--C-:B------:R-:W-:Y:S02]  /*6bd0*/  HADD2.F32 R43, -RZ, R74.reuse.H0_H0 ;  /* 0x2000004aff2b7230 */ /* 0x100fe40000004100 */
[C---:B------:R-:W-:Y:S01]  /*6be0*/  FMUL R28, R38.reuse, R32 ;  /* 0x00000020261c7220 */ /* 0x040fe20000400000 */
[----:B------:R-:W-:Y:S02]  /*6bf0*/  HADD2.F32 R42, -RZ, R74.H1_H1 ;  /* 0x3000004aff2a7230 */ /* 0x000fe40000004100 */
[C---:B------:R-:W-:Y:S01]  /*6c00*/  FMUL R29, R38.reuse, R33 ;  /* 0x00000021261d7220 */ /* 0x040fe20000400000 */
[----:B------:R-:W-:Y:S02]  /*6c10*/  HADD2.F32 R45, -RZ, R75.H0_H0 ;  /* 0x2000004bff2d7230 */ /* 0x000fe40000004100 */
[C---:B------:R-:W-:Y:S01]  /*6c20*/  FMUL R30, R38.reuse, R34 ;  /* 0x00000022261e7220 */ /* 0x040fe20000400000 */
[----:B------:R-:W-:Y:S01]  /*6c30*/  FFMA R31, R41, R40, R31 ;  /* 0x00000028291f7223 */ /* 0x000fe2000000001f */
[----:B------:R-:W-:Y:S01]  /*6c40*/  FMUL R35, R38, R35 ;  /* 0x0000002326237220 */ /* 0x000fe20000400000 */
[----:B------:R-:W-:Y:S01]  /*6c50*/  F2FP.F16.F32.PACK_AB R100, R17, R16 ;  /* 0x000000101164723e */ /* 0x000fe200000000ff */
[----:B------:R-:W-:Y:S01]  /*6c60*/  FFMA R28, R41, R43, R28 ;  /* 0x0000002b291c7223 */ /* 0x000fe2000000001c */
[----:B------:R-:W-:Y:S01]  /*6c70*/  F2FP.F16.F32.PACK_AB R101, R23, R18 ;  /* 0x000000121765723e */ /* 0x000fe200000000ff */
[----:B------:R-:W-:Y:S01]  /*6c80*/  FFMA R29, R41, R42, R29 ;  /* 0x0000002a291d7223 */ /* 0x000fe2000000001d */
[----:B------:R-:W-:Y:S01]  /*6c90*/  F2FP.F16.F32.PACK_AB R102, R21, R20 ;  /* 0x000000141566723e */ /* 0x000fe200000000ff */
[----:B------:R-:W-:Y:S01]  /*6ca0*/  FFMA R30, R41, R45, R30 ;  /* 0x0000002d291e7223 */ /* 0x000fe2000000001e */
[----:B------:R-:W-:Y:S01]  /*6cb0*/  F2FP.F16.F32.PACK_AB R103, R27, R22 ;  /* 0x000000161b67723e */ /* 0x000fe200000000ff */
[----:B------:R-:W-:Y:S01]  /*6cc0*/  FFMA R35, R41, R44, R35 ;  /* 0x0000002c29237223 */ /* 0x000fe20000000023 */
[----:B------:R-:W-:Y:S02]  /*6cd0*/  F2FP.F16.F32.PACK_AB R104, R25, R24 ;  /* 0x000000181968723e */ /* 0x000fe400000000ff */
[----:B------:R-:W-:Y:S01]  /*6ce0*/  F2FP.F16.F32.PACK_AB R105, R31, R26 ;  /* 0x0000001a1f69723e */ /* 0x000fe200000000ff */
[----:B------:R1:W-:Y:S01]  /*6cf0*/  STS.128 [R91+0x20], R100 ;  /* 0x000020645b007388 */ /* 0x0003e20000000c00 */
[----:B------:R-:W-:Y:S02]  /*6d00*/  F2FP.F16.F32.PACK_AB R106, R29, R28 ;  /* 0x0000001c1d6a723e */ /* 0x000fe400000000ff */
[----:B------:R-:W-:Y:S05]  /*6d10*/  F2FP.F16.F32.PACK_AB R107, R35, R30 ;  /* 0x0000001e236b723e */ /* 0x000fea00000000ff */
[----:B------:R1:W-:Y:S01]  /*6d20*/  STS.128 [R87+0x30], R104 ;  /* 0x0000306857007388 */ /* 0x0003e20000000c00 */
[----:B------:R-:W-:Y:S01]  /*6d30*/  @!PT LDS RZ, [RZ] ;  /* 0x00000000fffff984 */ /* 0x000fe20000000800 */
[----:B------:R-:W-:Y:S01]  /*6d40*/  @!PT LDS RZ, [RZ] ;  /* 0x00000000fffff984 */ /* 0x000fe20000000800 */
[----:B------:R-:W-:Y:S01]  /*6d50*/  @!PT LDS RZ, [RZ] ;  /* 0x00000000fffff984 */ /* 0x000fe20000000800 */
[----:B------:R-:W-:Y:S01]  /*6d60*/  @!PT LDS RZ, [RZ] ;  /* 0x00000000fffff984 */ /* 0x000fe20000000800 */
[----:B------:R3:W-:Y:S07]  /*6d70*/  MEMBAR.ALL.CTA ;  /* 0x0000000000007992 */ /* 0x0007ee0000008000 */
[----:B---3--:R-:W3:Y:S02]  /*6d80*/  FENCE.VIEW.ASYNC.S ;  /* 0x00000000000073c6 */ /* 0x008ee40000000000 */
[----:B---3--:R-:W-:Y:S06]  /*6d90*/  BAR.SYNC.DEFER_BLOCKING 0x1, 0x80 ;  /* 0x0042000000007b1d */ /* 0x008fec0000010000 */
[----:B------:R-:W-:Y:S05]  /*6da0*/  @P0 BRA `(.L_x_108) ;  /* 0x0000000000280947 */ /* 0x000fea0003800000 */
[----:B------:R-:W3:Y:S01]  /*6db0*/  LDCU.64 UR6, c[0x0][0x348] ;  /* 0x00006900ff0677ac */ /* 0x000ee20008000a00 */
[----:B------:R-:W-:Y:S01]  /*6dc0*/  UIADD3 UR4, UPT, UPT, UR44, 0x200, URZ ;  /* 0x000002002c047890 */ /* 0x000fe2000fffe0ff */
[----:B------:R-:W-:Y:S05]  /*6dd0*/  UMOV UR51, UR36 ;  /* 0x0000002400337c82 */ /* 0x000fea0008000000 */
[----:B------:R-:W-:Y:S04]  /*6de0*/  MOV R84, UR4 ;  /* 0x0000000400547c02 */ /* 0x000fe80008000f00 */
[----:B------:R-:W-:Y:S01]  /*6df0*/  R2UR UR48, R84 ;  /* 0x00000000543072ca */ /* 0x000fe200000e0000 */
[----:B---3--:R-:W-:Y:S04]  /*6e00*/  UIADD3 UR4, UP0, UPT, UR6, 0x680, URZ ;  /* 0x0000068006047890 */ /* 0x008fe8000ff1e0ff */
[----:B------:R-:W-:Y:S09]  /*6e10*/  UIADD3.X UR5, UPT, UPT, URZ, UR7, URZ, UP0, !UPT ;  /* 0x00000007ff057290 */ /* 0x000ff200087fe4ff */
[----:B------:R3:W-:Y:S01]  /*6e20*/  UTMASTG.3D [UR48], [UR4] ;  /* 0x00000030040073b5 */ /* 0x0007e20008010000 */
[----:B------:R0:W-:Y:S01]  /*6e30*/  UTMACMDFLUSH ;  /* 0x00000000000079b7 */ /* 0x0001e20000000000 */
[----:B---3--:R-:W-:Y:S04]  /*6e40*/  DEPBAR.LE SB0, 0x1 ;  /* 0x000080400000791a */ /* 0x008fe80000000000 */
.L_x_108:
[----:B------:R-:W-:Y:S05]  /*6e50*/  BSYNC.RECONVERGENT B0 ;  /* 0x0000000000007941 */ /* 0x000fea0003800200 */
.L_x_107:
[----:B------:R-:W-:Y:S01]  /*6e60*/  BAR.SYNC.DEFER_BLOCKING 0x1, 0x80 ;  /* 0x0042000000007b1d */ /* 0x000fe20000010000 */
[----:B------:R-:W-:Y:S01]  /*6e70*/  ISETP.NE.AND P1, PT, R98, RZ, PT ;  /* 0x000000ff6200720c */ /* 0x000fe20003f25270 */
[----:B------:R-:W-:Y:S01]  /*6e80*/  UISETP.NE.AND UP0, UPT, UR52, URZ, UPT ;  /* 0x000000ff3400728c */ /* 0x000fe2000bf05270 */
[----:B------:R-:W-:Y:S11]  /*6e90*/  LEA R3, R46, UR44, 0x3 ;  /* 0x0000002c2e037c11 */ /* 0x000ff6000f8e18ff */
[----:B------:R-:W-:Y:S01]  /*6ea0*/  @P1 SHF.L.U32 R2, R90, 0x1f, RZ ;  /* 0x0000001f5a021819 */ /* 0x000fe200000006ff */
[----:B------:R-:W-:Y:S06]  /*6eb0*/  BRA.U !UP0, `(.L_x_109) ;  /* 0x0000000108247547 */ /* 0x000fec000b800000 */
[----:B------:R-:W-:Y:S01]  /*6ec0*/  IMAD.U32 R5, RZ, RZ, UR46 ;  /* 0x0000002eff057e24 */ /* 0x000fe2000f8e00ff */
[----:B------:R-:W-:Y:S01]  /*6ed0*/  MOV R0, UR47 ;  /* 0x0000002f00007c02 */ /* 0x000fe20008000f00 */
[----:B------:R-:W-:Y:S03]  /*6ee0*/  UIADD3 UR4, UPT, UPT, UR46, 0x1, URZ ;  /* 0x000000012e047890 */ /* 0x000fe6000fffe0ff */
[----:B------:R-:W-:Y:S01]  /*6ef0*/  @P1 LEA R5, R5, UR44, 0x3 ;  /* 0x0000002c05051c11 */ /* 0x000fe2000f8e18ff */
[----:B------:R-:W-:Y:S04]  /*6f00*/  UISETP.NE.AND UP0, UPT, UR4, 0x4, UPT ;  /* 0x000000040400788c */ /* 0x000fe8000bf05270 */
[----:B------:R-:W-:Y:S01]  /*6f10*/  @P1 VIADD R5, R5, 0x80 ;  /* 0x0000008005051836 */ /* 0x000fe20000000000 */
[----:B------:R-:W-:Y:S04]  /*6f20*/  USEL UR46, UR4, URZ, UP0 ;  /* 0x000000ff042e7287 */ /* 0x000fe80008000000 */
[----:B------:R-:W-:Y:S04]  /*6f30*/  @P1 PRMT R0, R0, 0x654, R5 ;  /* 0x0000065400001816 */ /* 0x000fe80000000005 */
[----:B------:R3:W-:Y:S04]  /*6f40*/  @P1 SYNCS.ARRIVE.TRANS64.RED.A1T0 RZ, [R0+URZ], RZ ;  /* 0x000000ff00ff19a7 */ /* 0x0007e800081004ff */
.L_x_109:
[----:B------:R-:W4:Y:S01]  /*6f50*/  @P1 SYNCS.PHASECHK.TRANS64.TRYWAIT P0, [R3+URZ+0x60], R2 ;  /* 0x00006002030015a7 */ /* 0x000f2200080011ff */
[----:B------:R-:W-:Y:S01]  /*6f60*/  BSSY B1, `(.L_x_110) ;  /* 0x0000016000017945 */ /* 0x000fe20003800000 */
[----:B----4-:R-:W-:Y:S03]  /*6f70*/  @P1 SEL R47, RZ, 0x1, !P0 ;  /* 0x00000001ff2f1807 */ /* 0x010fe60004000000 */
[----:B------:R-:W-:Y:S05]  /*6f80*/  @!P1 BRA `(.L_x_111) ;  /* 0x00000000004c9947 */ /* 0x000fea0003800000 */
[----:B------:R-:W-:Y:S01]  /*6f90*/  ISETP.NE.AND P0, PT, R47, RZ, PT ;  /* 0x000000ff2f00720c */ /* 0x000fe20003f05270 */
[----:B------:R-:W-:Y:S01]  /*6fa0*/  BSSY B0, `(.L_x_112) ;  /* 0x000000b000007945 */ /* 0x000fe20003800000 */
[----:B------:R-:W-:Y:S11]  /*6fb0*/  ISETP.NE.AND P1, PT, R60, RZ, PT ;  /* 0x000000ff3c00720c */ /* 0x000ff60003f25270 */
[----:B------:R-:W-:Y:S02]  /*6fc0*/  @!UPT UIADD3 URZ, UPT, UPT, URZ, URZ, URZ ;  /* 0x000000fffffff290 */ /* 0x000fe4000fffe0ff */
[C---:B------:R-:W-:Y:S01]  /*6fd0*/  @P1 IMAD R6, R46.reuse, 0x2000, R93 ;  /* 0x000020002e061824 */ /* 0x040fe200078e025d */
[C---:B------:R-:W-:Y:S01]  /*6fe0*/  @P1 LEA R4, R46.reuse, R91, 0xd ;  /* 0x0000005b2e041211 */ /* 0x040fe200078e68ff */
[C---:B------:R-:W-:Y:S02]  /*6ff0*/  @P1 IMAD R5, R46.reuse, 0x2000, R92 ;  /* 0x000020002e051824 */ /* 0x040fe400078e025c */
[----:B------:R-:W-:Y:S01]  /*7000*/  @P1 IMAD R2, R46, 0x2000, R87 ;  /* 0x000020002e021824 */ /* 0x000fe200078e0257 */
[----:B------:R-:W-:Y:S06]  /*7010*/  @P0 BRA `(.L_x_113) ;  /* 0x00000000000c0947 */ /* 0x000fec0003800000 */
[----:B---3--:R-:W-:Y:S04]  /*7020*/  SHF.L.U32 R0, R90, 0x1f, RZ ;  /* 0x0000001f5a007819 */ /* 0x008fe800000006ff */
[----:B------:R-:W3:Y:S02]  /*7030*/  SYNCS.PHASECHK.TRANS64.TRYWAIT P0, [R3+URZ+0x60], R0 ;  /* 0x00006000030075a7 */ /* 0x000ee400080011ff */
[----:B---3--:R-:W-:Y:S05]  /*7040*/  @!P0 BRA `(.L_x_114) ;  /* 0x0000003000a88947 */ /* 0x008fea0003800000 */
.L_x_113:
[----:B------:R-:W-:Y:S05]  /*7050*/  BSYNC B0 ;  /* 0x0000000000007941 */ /* 0x000fea0003800000 */
.L_x_112:
[----:B------:R-:W-:Y:S02]  /*7060*/  ISETP.NE.AND P0, PT, R60, RZ, PT ;  /* 0x000000ff3c00720c */ /* 0x000fe40003f05270 */
[----:B------:R-:W-:Y:S11]  /*7070*/  IADD3 R46, PT, PT, R46, 0x1, RZ ;  /* 0x000000012e2e7810 */ /* 0x000ff60007ffe0ff */
[----:B------:R4:W1:Y:S04]  /*7080*/  @P0 LDS.128 R48, [R6] ;  /* 0x0000000006300984 */ /* 0x0008680000000c00 */
[----:B------:R4:W1:Y:S04]  /*7090*/  @P0 LDS.128 R56, [R5+0x10] ;  /* 0x0000100005380984 */ /* 0x0008680000000c00 */
[----:B------:R4:W1:Y:S04]  /*70a0*/  @P0 LDS.128 R64, [R4+0x20] ;  /* 0x0000200004400984 */ /* 0x0008680000000c00 */
[----:B------:R4:W1:Y:S02]  /*70b0*/  @P0 LDS.128 R72, [R2+0x30] ;  /* 0x0000300002480984 */ /* 0x0008640000000c00 */
.L_x_111:
[----:B------:R-:W-:Y:S05]  /*70c0*/  BSYNC B1 ;  /* 0x0000000000017941 */ /* 0x000fea0003800000 */
.L_x_110:
[----:B---3--:R-:W-:Y:S05]  /*70d0*/  VIADD R0, R39, 0x20 ;  /* 0x0000002027007836 */ /* 0x008fea0000000000 */
[----:B------:R-:W-:Y:S04]  /*70e0*/  SHF.R.U32.HI R0, RZ, 0x15, R0 ;  /* 0x00000015ff007819 */ /* 0x000fe80000011600 */
[----:B------:R-:W-:Y:S11]  /*70f0*/  LOP3.LUT P0, RZ, R0, 0x3, R81, 0x48, !PT ;  /* 0x0000000300ff7812 */ /* 0x000ff60007804851 */
[----:B------:R-:W-:Y:S02]  /*7100*/  @!UPT UIADD3 URZ, UPT, UPT, URZ, URZ, URZ ;  /* 0x000000fffffff290 */ /* 0x000fe4000fffe0ff */
[----:B------:R-:W-:Y:S05]  /*7110*/  @!P0 BRA `(.L_x_115) ;  /* 0x0000000000408947 */ /* 0x000fea0003800000 */
[----:B------:R-:W3:Y:S01]  /*7120*/  LDCU.64 UR8, c[0x4][0x70] ;  /* 0x01000e00ff0877ac */ /* 0x000ee20008000a00 */
[----:B------:R-:W-:Y:S01]  /*7130*/  MOV R3, 0x0 ;  /* 0x0000000000037802 */ /* 0x000fe20000000f00 */
[----:B------:R-:W-:Y:S02]  /*7140*/  HFMA2 R12, -RZ, RZ, 0, 5.9604644775390625e-08 ;  /* 0x00000001ff0c7431 */ /* 0x000fe400000001ff */
[----:B------:R-:W-:Y:S02]  /*7150*/  IMAD.MOV.U32 R8, RZ, RZ, 0x192 ;  /* 0x00000192ff087424 */ /* 0x000fe400078e00ff */
[----:B------:R-:W-:Y:S01]  /*7160*/  IMAD.MOV.U32 R13, RZ, RZ, RZ ;  /* 0x000000ffff0d7224 */ /* 0x000fe200078e00ff */
[----:B------:R-:W5:Y:S01]  /*7170*/  LDCU.64 UR6, c[0x4][0x78] ;  /* 0x01000f00ff0677ac */ /* 0x000f620008000a00 */
[----:B----4-:R-:W4:Y:S01]  /*7180*/  LDC.64 R2, c[0x4][R3] ;  /* 0x0100000003027b82 */ /* 0x010f220000000a00 */
[----:B------:R-:W2:Y:S01]  /*7190*/  LDCU.64 UR4, c[0x4][0x10] ;  /* 0x01000200ff0477ac */ /* 0x000ea20008000a00 */
[----:B---3--:R-:W-:Y:S01]  /*71a0*/  MOV R5, UR9 ;  /* 0x0000000900057c02 */ /* 0x008fe20008000f00 */
[----:B------:R-:W-:Y:S01]  /*71b0*/  IMAD.U32 R4, RZ, RZ, UR8 ;  /* 0x00000008ff047e24 */ /* 0x000fe2000f8e00ff */
[----:B-----5:R-:W-:Y:S01]  /*71c0*/  MOV R7, UR7 ;  /* 0x0000000700077c02 */ /* 0x020fe20008000f00 */
[----:B------:R-:W-:Y:S01]  /*71d0*/  IMAD.U32 R6, RZ, RZ, UR6 ;  /* 0x00000006ff067e24 */ /* 0x000fe2000f8e00ff */
[----:B--2---:R-:W-:Y:S01]  /*71e0*/  MOV R11, UR5 ;  /* 0x00000005000b7c02 */ /* 0x004fe20008000f00 */
[----:B------:R-:W-:Y:S02]  /*71f0*/  IMAD.U32 R10, RZ, RZ, UR4 ;  /* 0x00000004ff0a7e24 */ /* 0x000fe4000f8e00ff */
[----:B------:R-:W-:Y:S07]  /*7200*/  LEPC R20, `(.L_x_115) ;  /* 0x000000001014794e */ /* 0x000fee0000000000 */
[----:B-1--4-:R-:W-:Y:S05]  /*7210*/  CALL.ABS.NOINC R2 ;  /* 0x0000000002007343 */ /* 0x012fea0003c00000 */
.L_x_115:
[----:B------:R-:W-:Y:S05]  /*7220*/  WARPSYNC.ALL ;  /* 0x0000000000007948 */ /* 0x000fea0003800000 */
[----:B------:R-:W-:Y:S01]  /*7230*/  R2UR UR4, R39 ;  /* 0x00000000270472ca */ /* 0x000fe200000e0000 */
[--C-:B-1----:R-:W-:Y:S01]  /*7240*/  HADD2.F32 R40, -RZ, R48.reuse.H0_H0 ;  /* 0x20000030ff287230 */ /* 0x102fe20000004100 */
[----:B------:R-:W-:Y:S01]  /*7250*/  ISETP.NE.AND P6, PT, R98, RZ, PT ;  /* 0x000000ff6200720c */ /* 0x000fe20003fc5270 */
[----:B------:R-:W-:Y:S01]  /*7260*/  HADD2.F32 R43, -RZ, R48.H1_H1 ;  /* 0x30000030ff2b7230 */ /* 0x000fe20000004100 */
[----:B------:R-:W-:Y:S01]  /*7270*/  MOV R52, UR46 ;  /* 0x0000002e00347c02 */ /* 0x000fe20008000f00 */
[----:B------:R-:W-:Y:S01]  /*7280*/  HADD2.F32 R42, -RZ, R49.H1_H1 ;  /* 0x30000031ff2a7230 */ /* 0x000fe20000004100 */
[----:B------:R-:W-:Y:S01]  /*7290*/  MOV R61, UR47 ;  /* 0x0000002f003d7c02 */ /* 0x000fe20008000f00 */
[----:B------:R-:W-:Y:S01]  /*72a0*/  HADD2.F32 R45, -RZ, R51.H0_H0 ;  /* 0x20000033ff2d7230 */ /* 0x000fe20000004100 */
[----:B------:R-:W-:Y:S01]  /*72b0*/  ISETP.NE.AND P0, PT, R95, RZ, PT ;  /* 0x000000ff5f00720c */ /* 0x000fe20003f05270 */
[----:B------:R-:W-:Y:S01]  /*72c0*/  HADD2.F32 R44, -RZ, R75.H1_H1 ;  /* 0x3000004bff2c7230 */ /* 0x000fe20000004100 */
[----:B------:R-:W-:Y:S01]  /*72d0*/  BSSY.RECONVERGENT B0, `(.L_x_116) ;  /* 0x0000088000007945 */ /* 0x000fe20003800200 */
[----:B------:R-:W-:Y:S02]  /*72e0*/  LEA R62, R46, UR44, 0x3 ;  /* 0x0000002c2e3e7c11 */ /* 0x000fe4000f8e18ff */
[----:B----4-:R-:W1:Y:S02]  /*72f0*/  LDTM.x32 R4, tmem[UR4+0x20] ;  /* 0x00002004000479ee */ /* 0x010e6400082c0000 */
[----:B------:R-:W-:Y:S02]  /*7300*/  @P6 LEA R52, R52, UR44, 0x3 ;  /* 0x0000002c34346c11 */ /* 0x000fe4000f8e18ff */
[----:B------:R-:W-:Y:S02]  /*7310*/  @P6 SHF.L.U32 R63, R90, 0x1f, RZ ;  /* 0x0000001f5a3f6819 */ /* 0x000fe400000006ff */
[----:B------:R-:W-:Y:S04]  /*7320*/  @P6 IADD3 R52, PT, PT, R52, 0x80, RZ ;  /* 0x0000008034346810 */ /* 0x000fe80007ffe0ff */
[----:B------:R-:W-:Y:S01]  /*7330*/  @P6 PRMT R61, R61, 0x654, R52 ;  /* 0x000006543d3d6816 */ /* 0x000fe20000000034 */
[C---:B-1----:R-:W-:Y:S01]  /*7340*/  FMUL R0, R38.reuse, R4 ;  /* 0x0000000426007220 */ /* 0x042fe20000400000 */
[C---:B------:R-:W-:Y:S01]  /*7350*/  FMUL R2, R38.reuse, R5 ;  /* 0x0000000526027220 */ /* 0x040fe20000400000 */
[C---:B------:R-:W-:Y:S01]  /*7360*/  FMUL R3, R38.reuse, R6 ;  /* 0x0000000626037220 */ /* 0x040fe20000400000 */
[C---:B------:R-:W-:Y:S01]  /*7370*/  FMUL R7, R38.reuse, R7 ;  /* 0x0000000726077220 */ /* 0x040fe20000400000 */
[C---:B------:R-:W-:Y:S01]  /*7380*/  FFMA R0, R41.reuse, R40, R0 ;  /* 0x0000002829007223 */ /* 0x040fe20000000000 */
[----:B------:R-:W-:Y:S02]  /*7390*/  HADD2.F32 R40, -RZ, R49.H0_H0 ;  /* 0x20000031ff287230 */ /* 0x000fe40000004100 */
[C---:B------:R-:W-:Y:S01]  /*73a0*/  FFMA R2, R41.reuse, R43, R2 ;  /* 0x0000002b29027223 */ /* 0x040fe20000000002 */
[--C-:B------:R-:W-:Y:S02]  /*73b0*/  HADD2.F32 R43, -RZ, R50.reuse.H0_H0 ;  /* 0x20000032ff2b7230 */ /* 0x100fe40000004100 */
[C---:B------:R-:W-:Y:S01]  /*73c0*/  FMUL R4, R38.reuse, R8 ;  /* 0x0000000826047220 */ /* 0x040fe20000400000 */
[----:B------:R-:W-:Y:S01]  /*73d0*/  FMUL R5, R38, R9 ;  /* 0x0000000926057220 */ /* 0x000fe20000400000 */
[C---:B------:R-:W-:Y:S01]  /*73e0*/  FFMA R3, R41.reuse, R40, R3 ;  /* 0x0000002829037223 */ /* 0x040fe20000000003 */
[----:B------:R-:W-:Y:S01]  /*73f0*/  HADD2.F32 R40, -RZ, R50.H1_H1 ;  /* 0x30000032ff287230 */ /* 0x000fe20000004100 */
[----:B------:R-:W-:Y:S01]  /*7400*/  F2FP.F16.F32.PACK_AB R52, R2, R0 ;  /* 0x000000000234723e */ /* 0x000fe200000000ff */
[C---:B------:R-:W-:Y:S01]  /*7410*/  FFMA R7, R41.reuse, R42, R7 ;  /* 0x0000002a29077223 */ /* 0x040fe20000000007 */
[C---:B------:R-:W-:Y:S01]  /*7420*/  FFMA R4, R41.reuse, R43, R4 ;  /* 0x0000002b29047223 */ /* 0x040fe20000000004 */
[C---:B------:R-:W-:Y:S01]  /*7430*/  FMUL R6, R38.reuse, R10 ;  /* 0x0000000a26067220 */ /* 0x040fe20000400000 */
[----:B------:R-:W-:Y:S02]  /*7440*/  HADD2.F32 R42, -RZ, R51.H1_H1 ;  /* 0x30000033ff2a7230 */ /* 0x000fe40000004100 */
[----:B------:R-:W-:Y:S01]  /*7450*/  FFMA R5, R41, R40, R5 ;  /* 0x0000002829057223 */ /* 0x000fe20000000005 */
[----:B------:R-:W-:Y:S01]  /*7460*/  F2FP.F16.F32.PACK_AB R53, R7, R3 ;  /* 0x000000030735723e */ /* 0x000fe200000000ff */
[----:B------:R-:W-:Y:S01]  /*7470*/  FFMA R6, R41, R45, R6 ;  /* 0x0000002d29067223 */ /* 0x000fe20000000006 */
[C---:B------:R-:W-:Y:S01]  /*7480*/  FMUL R11, R38.reuse, R11 ;  /* 0x0000000b260b7220 */ /* 0x040fe20000400000 */
[--C-:B------:R-:W-:Y:S01]  /*7490*/  HADD2.F32 R40, -RZ, R56.reuse.H0_H0 ;  /* 0x20000038ff287230 */ /* 0x100fe20000004100 */
[----:B------:R-:W-:Y:S01]  /*74a0*/  F2FP.F16.F32.PACK_AB R54, R5, R4 ;  /* 0x000000040536723e */ /* 0x000fe200000000ff */
[C---:B------:R-:W-:Y:S01]  /*74b0*/  FMUL R8, R38.reuse, R12 ;  /* 0x0000000c26087220 */ /* 0x040fe20000400000 */
[C---:B------:R-:W-:Y:S01]  /*74c0*/  FFMA R11, R41.reuse, R42, R11 ;  /* 0x0000002a290b7223 */ /* 0x040fe2000000000b */
[----:B------:R-:W-:Y:S02]  /*74d0*/  HADD2.F32 R42, -RZ, R56.H1_H1 ;  /* 0x30000038ff2a7230 */ /* 0x000fe40000004100 */
[C---:B------:R-:W-:Y:S01]  /*74e0*/  FMUL R9, R38.reuse, R13 ;  /* 0x0000000d26097220 */ /* 0x040fe20000400000 */
[--C-:B------:R-:W-:Y:S02]  /*74f0*/  HADD2.F32 R43, -RZ, R57.reuse.H0_H0 ;  /* 0x20000039ff2b7230 */ /* 0x100fe40000004100 */
[----:B------:R-:W-:Y:S01]  /*7500*/  FFMA R8, R41, R40, R8 ;  /* 0x0000002829087223 */ /* 0x000fe20000000008 */
[----:B------:R-:W-:Y:S01]  /*7510*/  F2FP.F16.F32.PACK_AB R55, R11, R6 ;  /* 0x000000060b37723e */ /* 0x000fe200000000ff */
[----:B------:R-:W-:Y:S01]  /*7520*/  FFMA R9, R41, R42, R9 ;  /* 0x0000002a29097223 */ /* 0x000fe20000000009 */
[C---:B------:R-:W-:Y:S01]  /*7530*/  FMUL R10, R38.reuse, R14 ;  /* 0x0000000e260a7220 */ /* 0x040fe20000400000 */
[----:B------:R-:W-:Y:S02]  /*7540*/  HADD2.F32 R40, -RZ, R57.H1_H1 ;  /* 0x30000039ff287230 */ /* 0x000fe40000004100 */
[C---:B------:R-:W-:Y:S01]  /*7550*/  FMUL R15, R38.reuse, R15 ;  /* 0x0000000f260f7220 */ /* 0x040fe20000400000 */
[----:B------:R1:W-:Y:S01]  /*7560*/  STS.128 [R93+0x2000], R52 ;  /* 0x002000345d007388 */ /* 0x0003e20000000c00 */
[----:B------:R-:W-:Y:S01]  /*7570*/  F2FP.F16.F32.PACK_AB R68, R9, R8 ;  /* 0x000000080944723e */ /* 0x000fe200000000ff */
[C---:B------:R-:W-:Y:S01]  /*7580*/  FFMA R10, R41.reuse, R43, R10 ;  /* 0x0000002b290a7223 */ /* 0x040fe2000000000a */
[--C-:B------:R-:W-:Y:S02]  /*7590*/  HADD2.F32 R43, -RZ, R58.reuse.H0_H0 ;  /* 0x2000003aff2b7230 */ /* 0x100fe40000004100 */
        /* <DEDUP_REMOVED lines=11> */
[--C-:B------:R-:W-:Y:S02]  /*7650*/  HADD2.F32 R43, -RZ, R64.reuse.H0_H0 ;  /* 0x20000040ff2b7230 */ /* 0x100fe40000004100 */
[C---:B------:R-:W-:Y:S01]  /*7660*/  FFMA R14, R41.reuse, R45, R14 ;  /* 0x0000002d290e7223 */ /* 0x040fe2000000000e */
[C---:B------:R-:W-:Y:S01]  /*7670*/  FMUL R16, R38.reuse, R20 ;  /* 0x0000001426107220 */ /* 0x040fe20000400000 */
        /* <DEDUP_REMOVED lines=17> */
[C---:B------:R-:W-:Y:S01]  /*7790*/  FFMA R20, R41.reuse, R40, R20 ;  /* 0x0000002829147223 */ /* 0x040fe20000000014 */
[C---:B------:R-:W-:Y:S01]  /*77a0*/  FFMA R21, R41.reuse, R42, R21 ;  /* 0x0000002a29157223 */ /* 0x040fe20000000015 */
[----:B------:R-:W-:Y:S02]  /*77b0*/  HADD2.F32 R40, -RZ, R67.H1_H1 ;  /* 0x30000043ff287230 */ /* 0x000fe40000004100 */
[----:B------:R-:W-:Y:S01]  /*77c0*/  FFMA R22, R41, R43, R22 ;  /* 0x0000002b29167223 */ /* 0x000fe20000000016 */
[C---:B------:R-:W-:Y:S01]  /*77d0*/  FMUL R27, R38.reuse, R27 ;  /* 0x0000001b261b7220 */ /* 0x040fe20000400000 */
[--C-:B------:R-:W-:Y:S02]  /*77e0*/  HADD2.F32 R43, -RZ, R72.reuse.H0_H0 ;  /* 0x20000048ff2b7230 */ /* 0x100fe40000004100 */
[C---:B------:R-:W-:Y:S01]  /*77f0*/  FMUL R24, R38.reuse, R28 ;  /* 0x0000001c26187220 */ /* 0x040fe20000400000 */
[----:B------:R-:W-:Y:S02]  /*7800*/  HADD2.F32 R42, -RZ, R72.H1_H1 ;  /* 0x30000048ff2a7230 */ /* 0x000fe40000004100 */
[C---:B------:R-:W-:Y:S01]  /*7810*/  FMUL R25, R38.reuse, R29 ;  /* 0x0000001d26197220 */ /* 0x040fe20000400000 */
[--C-:B------:R-:W-:Y:S01]  /*7820*/  HADD2.F32 R45, -RZ, R73.reuse.H0_H0 ;  /* 0x20000049ff2d7230 */ /* 0x100fe20000004100 */
[----:B------:R-:W-:Y:S01]  /*7830*/  F2FP.F16.F32.PACK_AB R70, R13, R12 ;  /* 0x0000000c0d46723e */ /* 0x000fe200000000ff */
[C---:B------:R-:W-:Y:S01]  /*7840*/  FMUL R26, R38.reuse, R30 ;  /* 0x0000001e261a7220 */ /* 0x040fe20000400000 */
[----:B------:R-:W-:Y:S01]  /*7850*/  F2FP.F16.F32.PACK_AB R71, R19, R14 ;  /* 0x0000000e1347723e */ /* 0x000fe200000000ff */
[C---:B------:R-:W-:Y:S01]  /*7860*/  FFMA R27, R41.reuse, R40, R27 ;  /* 0x00000028291b7223 */ /* 0x040fe2000000001b */
[C---:B------:R-:W-:Y:S01]  /*7870*/  FFMA R24, R41.reuse, R43, R24 ;  /* 0x0000002b29187223 */ /* 0x040fe20000000018 */
[----:B------:R-:W-:Y:S02]  /*7880*/  HADD2.F32 R40, -RZ, R73.H1_H1 ;  /* 0x30000049ff287230 */ /* 0x000fe40000004100 */
[C---:B------:R-:W-:Y:S01]  /*7890*/  FFMA R25, R41.reuse, R42, R25 ;  /* 0x0000002a29197223 */ /* 0x040fe20000000019 */
[----:B------:R1:W-:Y:S01]  /*78a0*/  STS.128 [R92+0x2010], R68 ;  /* 0x002010445c007388 */ /* 0x0003e20000000c00 */
[C---:B------:R-:W-:Y:S01]  /*78b0*/  FMUL R31, R38.reuse, R31 ;  /* 0x0000001f261f7220 */ /* 0x040fe20000400000 */
[--C-:B------:R-:W-:Y:S02]  /*78c0*/  HADD2.F32 R43, -RZ, R74.reuse.H0_H0 ;  /* 0x2000004aff2b7230 */ /* 0x100fe40000004100 */
[C---:B------:R-:W-:Y:S01]  /*78d0*/  FFMA R26, R41.reuse, R45, R26 ;  /* 0x0000002d291a7223 */ /* 0x040fe2000000001a */
        /* <DEDUP_REMOVED lines=30> */
[----:B------:R-:W-:Y:S02]  /*7ac0*/  UIADD3 UR9, UPT, UPT, UR49, 0x20, URZ ;  /* 0x0000002031097890 */ /* 0x000fe4000fffe0ff */
[----:B------:R-:W-:Y:S01]  /*7ad0*/  UIADD3 UR8, UPT, UPT, UR44, 0x2200, URZ ;  /* 0x000022002c087890 */ /* 0x000fe2000fffe0ff */
[----:B------:R-:W-:Y:S01]  /*7ae0*/  UMOV UR10, UR50 ;  /* 0x00000032000a7c82 */ /* 0x000fe20008000000 */
[----:B------:R-:W-:Y:S01]  /*7af0*/  UMOV UR11, UR36 ;  /* 0x00000024000b7c82 */ /* 0x000fe20008000000 */
[----:B---3--:R-:W-:Y:S04]  /*7b00*/  UIADD3 UR4, UP0, UPT, UR6, 0x680, URZ ;  /* 0x0000068006047890 */ /* 0x008fe8000ff1e0ff */
[----:B------:R-:W-:Y:S09]  /*7b10*/  UIADD3.X UR5, UPT, UPT, URZ, UR7, URZ, UP0, !UPT ;  /* 0x00000007ff057290 */ /* 0x000ff200087fe4ff */
[----:B------:R3:W-:Y:S01]  /*7b20*/  UTMASTG.3D [UR8], [UR4] ;  /* 0x00000008040073b5 */ /* 0x0007e20008010000 */
[----:B------:R0:W-:Y:S01]  /*7b30*/  UTMACMDFLUSH ;  /* 0x00000000000079b7 */ /* 0x0001e20000000000 */
[----:B---3--:R-:W-:Y:S04]  /*7b40*/  DEPBAR.LE SB0, 0x1 ;  /* 0x000080400000791a */ /* 0x008fe80000000000 */
.L_x_117:
[----:B------:R-:W-:Y:S05]  /*7b50*/  BSYNC.RECONVERGENT B0 ;  /* 0x0000000000007941 */ /* 0x000fea0003800200 */
.L_x_116:
[----:B------:R-:W-:Y:S01]  /*7b60*/  BAR.SYNC.DEFER_BLOCKING 0x1, 0x80 ;  /* 0x0042000000007b1d */ /* 0x000fe20000010000 */
[----:B------:R-:W-:Y:S04]  /*7b70*/  UIADD3 UR4, UPT, UPT, UR46, 0x1, URZ ;  /* 0x000000012e047890 */ /* 0x000fe8000fffe0ff */
[----:B------:R-:W-:Y:S04]  /*7b80*/  UISETP.NE.AND UP0, UPT, UR4, 0x4, UPT ;  /* 0x000000040400788c */ /* 0x000fe8000bf05270 */
[----:B------:R-:W-:Y:S01]  /*7b90*/  USEL UR45, UR4, URZ, UP0 ;  /* 0x000000ff042d7287 */ /* 0x000fe20008000000 */
[----:B------:R3:W-:Y:S01]  /*7ba0*/  @P6 SYNCS.ARRIVE.TRANS64.RED.A1T0 RZ, [R61+URZ], RZ ;  /* 0x000000ff3dff69a7 */ /* 0x0007e200081004ff */
[----:B------:R-:W-:Y:S01]  /*7bb0*/  BSSY B1, `(.L_x_118) ;  /* 0x0000017000017945 */ /* 0x000fe20003800000 */
[----:B------:R-:W4:Y:S02]  /*7bc0*/  @P6 SYNCS.PHASECHK.TRANS64.TRYWAIT P0, [R62+URZ+0x60], R63 ;  /* 0x0000603f3e0065a7 */ /* 0x000f2400080011ff */
[----:B----4-:R-:W-:Y:S01]  /*7bd0*/  @P6 SEL R47, RZ, 0x1, !P0 ;  /* 0x00000001ff2f6807 */ /* 0x010fe20004000000 */
[----:B---3--:R-:W-:Y:S06]  /*7be0*/  @!P6 BRA `(.L_x_119) ;  /* 0x00000000004ce947 */ /* 0x008fec0003800000 */
        /* <DEDUP_REMOVED lines=9> */
[----:B------:R-:W-:Y:S04]  /*7c80*/  SHF.L.U32 R5, R90, 0x1f, RZ ;  /* 0x0000001f5a057819 */ /* 0x000fe800000006ff */
[----:B------:R-:W3:Y:S02]  /*7c90*/  SYNCS.PHASECHK.TRANS64.TRYWAIT P0, [R62+URZ+0x60], R5 ;  /* 0x000060053e0075a7 */ /* 0x000ee400080011ff */
[----:B---3--:R-:W-:Y:S05]  /*7ca0*/  @!P0 BRA `(.L_x_122) ;  /* 0x0000002400a48947 */ /* 0x008fea0003800000 */
.L_x_121:
[----:B------:R-:W-:Y:S05]  /*7cb0*/  BSYNC B0 ;  /* 0x0000000000007941 */ /* 0x000fea0003800000 */
.L_x_120:
[----:B------:R-:W-:Y:S02]  /*7cc0*/  ISETP.NE.AND P0, PT, R60, RZ, PT ;  /* 0x000000ff3c00720c */ /* 0x000fe40003f05270 */
[----:B------:R-:W-:Y:S11]  /*7cd0*/  IADD3 R46, PT, PT, R46, 0x1, RZ ;  /* 0x000000012e2e7810 */ /* 0x000ff60007ffe0ff */
[----:B------:R4:W1:Y:S04]  /*7ce0*/  @P0 LDS.128 R48, [R4] ;  /* 0x0000000004300984 */ /* 0x0008680000000c00 */
[----:B------:R4:W1:Y:S04]  /*7cf0*/  @P0 LDS.128 R56, [R3+0x10] ;  /* 0x0000100003380984 */ /* 0x0008680000000c00 */
[----:B------:R4:W1:Y:S04]  /*7d00*/  @P0 LDS.128 R64, [R2+0x20] ;  /* 0x0000200002400984 */ /* 0x0008680000000c00 */
[----:B------:R4:W1:Y:S02]  /*7d10*/  @P0 LDS.128 R72, [R0+0x30] ;  /* 0x0000300000480984 */ /* 0x0008640000000c00 */
.L_x_119:
[----:B------:R-:W-:Y:S05]  /*7d20*/  BSYNC B1 ;  /* 0x0000000000017941 */ /* 0x000fea0003800000 */
.L_x_118:
[----:B----4-:R-:W-:Y:S05]  /*7d30*/  VIADD R0, R39, 0x40 ;  /* 0x0000004027007836 */ /* 0x010fea0000000000 */
        /* <DEDUP_REMOVED lines=9> */
[----:B------:R-:W4:Y:S01]  /*7dd0*/  LDCU.64 UR6, c[0x4][0x78] ;  /* 0x01000f00ff0677ac */ /* 0x000f220008000a00 */
[----:B------:R-:W1:Y:S01]  /*7de0*/  LDC.64 R2, c[0x4][R3] ;  /* 0x0100000003027b82 */ /* 0x000e620000000a00 */
[----:B------:R-:W5:Y:S01]  /*7df0*/  LDCU.64 UR4, c[0x4][0x10] ;  /* 0x01000200ff0477ac */ /* 0x000f620008000a00 */
[----:B---3--:R-:W-:Y:S01]  /*7e00*/  MOV R5, UR9 ;  /* 0x0000000900057c02 */ /* 0x008fe20008000f00 */
[----:B------:R-:W-:Y:S01]  /*7e10*/  IMAD.U32 R4, RZ, RZ, UR8 ;  /* 0x00000008ff047e24 */ /* 0x000fe2000f8e00ff */
[----:B----4-:R-:W-:Y:S01]  /*7e20*/  MOV R7, UR7 ;  /* 0x0000000700077c02 */ /* 0x010fe20008000f00 */
[----:B------:R-:W-:Y:S01]  /*7e30*/  IMAD.U32 R6, RZ, RZ, UR6 ;  /* 0x00000006ff067e24 */ /* 0x000fe2000f8e00ff */
[----:B-----5:R-:W-:Y:S01]  /*7e40*/  MOV R11, UR5 ;  /* 0x00000005000b7c02 */ /* 0x020fe20008000f00 */
[----:B------:R-:W-:Y:S02]  /*7e50*/  IMAD.U32 R10, RZ, RZ, UR4 ;  /* 0x00000004ff0a7e24 */ /* 0x000fe4000f8e00ff */
[----:B------:R-:W-:Y:S07]  /*7e60*/  LEPC R20, `(.L_x_123) ;  /* 0x000000001014794e */ /* 0x000fee0000000000 */
[----:B-12---:R-:W-:Y:S05]  /*7e70*/  CALL.ABS.NOINC R2 ;  /* 0x0000000002007343 */ /* 0x006fea0003c00000 */
.L_x_123:
        /* <DEDUP_REMOVED lines=12> */
[----:B---3--:R-:W-:Y:S02]  /*7f40*/  LEA R62, R46, UR44, 0x3 ;  /* 0x0000002c2e3e7c11 */ /* 0x008fe4000f8e18ff */
[----:B------:R-:W1:Y:S02]  /*7f50*/  LDTM.x32 R4, tmem[UR4+0x40] ;  /* 0x00004004000479ee */ /* 0x000e6400082c0000 */
        /* <DEDUP_REMOVED lines=133> */
.L_x_125:
[----:B------:R-:W-:Y:S05]  /*87b0*/  BSYNC.RECONVERGENT B0 ;  /* 0x0000000000007941 */ /* 0x000fea0003800200 */
.L_x_124:
        /* <DEDUP_REMOVED lines=21> */
.L_x_129:
[----:B------:R-:W-:Y:S05]  /*8910*/  BSYNC B0 ;  /* 0x0000000000007941 */ /* 0x000fea0003800000 */
.L_x_128:
[----:B------:R-:W-:Y:S11]  /*8920*/  ISETP.NE.AND P0, PT, R60, RZ, PT ;  /* 0x000000ff3c00720c */ /* 0x000ff60003f05270 */
[----:B------:R-:W-:Y:S02]  /*8930*/  @!UPT UIADD3 URZ, UPT, UPT, URZ, URZ, URZ ;  /* 0x000000fffffff290 */ /* 0x000fe4000fffe0ff */
[----:B------:R4:W1:Y:S04]  /*8940*/  @P0 LDS.128 R48, [R3] ;  /* 0x0000000003300984 */ /* 0x0008680000000c00 */
[----:B------:R4:W1:Y:S04]  /*8950*/  @P0 LDS.128 R56, [R2+0x10] ;  /* 0x0000100002380984 */ /* 0x0008680000000c00 */
[----:B------:R4:W1:Y:S04]  /*8960*/  @P0 LDS.128 R64, [R0+0x20] ;  /* 0x0000200000400984 */ /* 0x0008680000000c00 */
[----:B------:R4:W1:Y:S02]  /*8970*/  @P0 LDS.128 R72, [R46+0x30] ;  /* 0x000030002e480984 */ /* 0x0008640000000c00 */
.L_x_127:
[----:B------:R-:W-:Y:S05]  /*8980*/  BSYNC B1 ;  /* 0x0000000000017941 */ /* 0x000fea0003800000 */
.L_x_126:
        /* <DEDUP_REMOVED lines=21> */
.L_x_131:
[----:B------:R-:W-:Y:S01]  /*8ae0*/  ISETP.NE.AND P0, PT, R95, RZ, PT ;  /* 0x000000ff5f00720c */ /* 0x000fe20003f05270 */
[----:B------:R-:W-:Y:S05]  /*8af0*/  WARPSYNC.ALL ;  /* 0x0000000000007948 */ /* 0x000fea0003800000 */
[----:B------:R-:W-:Y:S01]  /*8b00*/  R2UR UR4, R39 ;  /* 0x00000000270472ca */ /* 0x000fe200000e0000 */
[--C-:B-1----:R-:W-:Y:S01]  /*8b10*/  HADD2.F32 R40, -RZ, R48.reuse.H0_H0 ;  /* 0x20000030ff287230 */ /* 0x102fe20000004100 */
[----:B------:R-:W-:Y:S01]  /*8b20*/  R2UR UR5, R99 ;  /* 0x00000000630572ca */ /* 0x000fe200000e0000 */
[----:B------:R-:W-:Y:S01]  /*8b30*/  HADD2.F32 R42, -RZ, R48.H1_H1 ;  /* 0x30000030ff2a7230 */ /* 0x000fe20000004100 */
[----:B------:R-:W-:Y:S01]  /*8b40*/  BSSY.RECONVERGENT B0, `(.L_x_132) ;  /* 0x000008a000007945 */ /* 0x000fe20003800200 */
[--C-:B------:R-:W-:Y:S02]  /*8b50*/  HADD2.F32 R43, -RZ, R49.reuse.H0_H0 ;  /* 0x20000031ff2b7230 */ /* 0x100fe40000004100 */
[----:B------:R-:W-:Y:S02]  /*8b60*/  HADD2.F32 R44, -RZ, R49.H1_H1 ;  /* 0x30000031ff2c7230 */ /* 0x000fe40000004100 */
[--C-:B------:R-:W-:Y:S02]  /*8b70*/  HADD2.F32 R45, -RZ, R50.reuse.H0_H0 ;  /* 0x20000032ff2d7230 */ /* 0x100fe40000004100 */
[----:B------:R-:W-:Y:S02]  /*8b80*/  HADD2.F32 R46, -RZ, R50.H1_H1 ;  /* 0x30000032ff2e7230 */ /* 0x000fe40000004100 */
[----:B---3--:R-:W1:Y:S01]  /*8b90*/  LDTM.x32 R4, tmem[UR4+0x60] ;  /* 0x00006004000479ee */ /* 0x008e6200082c0000 */
[----:B------:R-:W-:Y:S01]  /*8ba0*/  NOP ;  /* 0x0000000000007918 */ /* 0x000fe20000000000 */
[----:B------:R-:W-:Y:S01]  /*8bb0*/  UIADD3 UR4, UPT, UPT, UR5, 0xf0, URZ ;  /* 0x000000f005047890 */ /* 0x000fe2000fffe0ff */
[--C-:B------:R-:W-:Y:S02]  /*8bc0*/  HADD2.F32 R47, -RZ, R51.reuse.H0_H0 ;  /* 0x20000033ff2f7230 */ /* 0x100fe40000004100 */
[----:B------:R-:W-:Y:S01]  /*8bd0*/  HADD2.F32 R49, -RZ, R51.H1_H1 ;  /* 0x30000033ff317230 */ /* 0x000fe20000004100 */
[----:B------:R-:W-:Y:S01]  /*8be0*/  UPRMT UR4, UR47, 0x654, UR4 ;  /* 0x000006542f047896 */ /* 0x000fe20008000004 */
[--C-:B------:R-:W-:Y:S02]  /*8bf0*/  HADD2.F32 R48, -RZ, R56.reuse.H0_H0 ;  /* 0x20000038ff307230 */ /* 0x100fe40000004100 */
[----:B------:R-:W-:Y:S02]  /*8c00*/  HADD2.F32 R51, -RZ, R56.H1_H1 ;  /* 0x30000038ff337230 */ /* 0x000fe40000004100 */
[--C-:B------:R-:W-:Y:S02]  /*8c10*/  HADD2.F32 R50, -RZ, R57.reuse.H0_H0 ;  /* 0x20000039ff327230 */ /* 0x100fe40000004100 */
[----:B------:R-:W-:Y:S02]  /*8c20*/  HADD2.F32 R52, -RZ, R57.H1_H1 ;  /* 0x30000039ff347230 */ /* 0x000fe40000004100 */
[----:B-1----:R-:W-:Y:S01]  /*8c30*/  SYNCS.ARRIVE.TRANS64.RED.A1T0 RZ, [UR4], RZ ;  /* 0x000000ffffff79a7 */ /* 0x002fe20008100404 */
[--C-:B------:R-:W-:Y:S02]  /*8c40*/  HADD2.F32 R53, -RZ, R58.reuse.H0_H0 ;  /* 0x2000003aff357230 */ /* 0x100fe40000004100 */
[----:B------:R-:W-:Y:S02]  /*8c50*/  HADD2.F32 R54, -RZ, R58.H1_H1 ;  /* 0x3000003aff367230 */ /* 0x000fe40000004100 */
[--C-:B------:R-:W-:Y:S02]  /*8c60*/  HADD2.F32 R55, -RZ, R59.reuse.H0_H0 ;  /* 0x2000003bff377230 */ /* 0x100fe40000004100 */
[----:B------:R-:W-:Y:S02]  /*8c70*/  HADD2.F32 R56, -RZ, R59.H1_H1 ;  /* 0x3000003bff387230 */ /* 0x000fe40000004100 */
[C---:B------:R-:W-:Y:S01]  /*8c80*/  FMUL R4, R38.reuse, R4 ;  /* 0x0000000426047220 */ /* 0x040fe20000400000 */
[C---:B------:R-:W-:Y:S01]  /*8c90*/  FMUL R5, R38.reuse, R5 ;  /* 0x0000000526057220 */ /* 0x040fe20000400000 */
[C---:B------:R-:W-:Y:S01]  /*8ca0*/  FMUL R6, R38.reuse, R6 ;  /* 0x0000000626067220 */ /* 0x040fe20000400000 */
[C---:B------:R-:W-:Y:S01]  /*8cb0*/  FMUL R7, R38.reuse, R7 ;  /* 0x0000000726077220 */ /* 0x040fe20000400000 */
[C---:B------:R-:W-:Y:S01]  /*8cc0*/  FFMA R4, R41.reuse, R40, R4 ;  /* 0x0000002829047223 */ /* 0x040fe20000000004 */
[C---:B------:R-:W-:Y:S01]  /*8cd0*/  FFMA R5, R41.reuse, R42, R5 ;  /* 0x0000002a29057223 */ /* 0x040fe20000000005 */
[C---:B------:R-:W-:Y:S01]  /*8ce0*/  FFMA R6, R41.reuse, R43, R6 ;  /* 0x0000002b29067223 */ /* 0x040fe20000000006 */
[----:B------:R-:W-:Y:S01]  /*8cf0*/  FFMA R7, R41, R44, R7 ;  /* 0x0000002c29077223 */ /* 0x000fe20000000007 */
[C---:B------:R-:W-:Y:S01]  /*8d00*/  FMUL R8, R38.reuse, R8 ;  /* 0x0000000826087220 */ /* 0x040fe20000400000 */
[C---:B------:R-:W-:Y:S01]  /*8d10*/  FMUL R9, R38.reuse, R9 ;  /* 0x0000000926097220 */ /* 0x040fe20000400000 */
[----:B------:R-:W-:Y:S01]  /*8d20*/  F2FP.F16.F32.PACK_AB R100, R5, R4 ;  /* 0x000000040564723e */ /* 0x000fe200000000ff */
[C---:B------:R-:W-:Y:S01]  /*8d30*/  FMUL R0, R38.reuse, R10 ;  /* 0x0000000a26007220 */ /* 0x040fe20000400000 */
[----:B------:R-:W-:Y:S01]  /*8d40*/  F2FP.F16.F32.PACK_AB R101, R7, R6 ;  /* 0x000000060765723e */ /* 0x000fe200000000ff */
[C---:B------:R-:W-:Y:S01]  /*8d50*/  FFMA R8, R41.reuse, R45, R8 ;  /* 0x0000002d29087223 */ /* 0x040fe20000000008 */
[C---:B------:R-:W-:Y:S01]  /*8d60*/  FFMA R9, R41.reuse, R46, R9 ;  /* 0x0000002e29097223 */ /* 0x040fe20000000009 */
[----:B------:R-:W-:Y:S01]  /*8d70*/  FFMA R0, R41, R47, R0 ;  /* 0x0000002f29007223 */ /* 0x000fe20000000000 */
[C---:B------:R-:W-:Y:S01]  /*8d80*/  FMUL R2, R38.reuse, R11 ;  /* 0x0000000b26027220 */ /* 0x040fe20000400000 */
[C---:B------:R-:W-:Y:S01]  /*8d90*/  FMUL R3, R38.reuse, R12 ;  /* 0x0000000c26037220 */ /* 0x040fe20000400000 */
[C---:B------:R-:W-:Y:S01]  /*8da0*/  FMUL R10, R38.reuse, R13 ;  /* 0x0000000d260a7220 */ /* 0x040fe20000400000 */
[----:B------:R-:W-:Y:S01]  /*8db0*/  F2FP.F16.F32.PACK_AB R102, R9, R8 ;  /* 0x000000080966723e */ /* 0x000fe200000000ff */
[C---:B------:R-:W-:Y:S01]  /*8dc0*/  FFMA R2, R41.reuse, R49, R2 ;  /* 0x0000003129027223 */ /* 0x040fe20000000002 */
[C---:B------:R-:W-:Y:S01]  /*8dd0*/  FFMA R3, R41.reuse, R48, R3 ;  /* 0x0000003029037223 */ /* 0x040fe20000000003 */
[C---:B------:R-:W-:Y:S01]  /*8de0*/  FFMA R10, R41.reuse, R51, R10 ;  /* 0x00000033290a7223 */ /* 0x040fe2000000000a */
[C---:B------:R-:W-:Y:S01]  /*8df0*/  FMUL R11, R38.reuse, R14 ;  /* 0x0000000e260b7220 */ /* 0x040fe20000400000 */
[C---:B------:R-:W-:Y:S01]  /*8e00*/  FMUL R15, R38.reuse, R15 ;  /* 0x0000000f260f7220 */ /* 0x040fe20000400000 */
[C---:B------:R-:W-:Y:S01]  /*8e10*/  FMUL R12, R38.reuse, R16 ;  /* 0x00000010260c7220 */ /* 0x040fe20000400000 */
[C---:B------:R-:W-:Y:S01]  /*8e20*/  FMUL R13, R38.reuse, R17 ;  /* 0x00000011260d7220 */ /* 0x040fe20000400000 */
[C---:B------:R-:W-:Y:S01]  /*8e30*/  FFMA R11, R41.reuse, R50, R11 ;  /* 0x00000032290b7223 */ /* 0x040fe2000000000b */
[C---:B------:R-:W-:Y:S01]  /*8e40*/  FMUL R14, R38.reuse, R18 ;  /* 0x00000012260e7220 */ /* 0x040fe20000400000 */
[C---:B------:R-:W-:Y:S01]  /*8e50*/  FFMA R15, R41.reuse, R52, R15 ;  /* 0x00000034290f7223 */ /* 0x040fe2000000000f */
[--C-:B------:R-:W-:Y:S02]  /*8e60*/  HADD2.F32 R57, -RZ, R64.reuse.H0_H0 ;  /* 0x20000040ff397230 */ /* 0x100fe40000004100 */
[----:B------:R-:W-:Y:S01]  /*8e70*/  FMUL R19, R38, R19 ;  /* 0x0000001326137220 */ /* 0x000fe20000400000 */
[----:B------:R-:W-:Y:S01]  /*8e80*/  F2FP.F16.F32.PACK_AB R103, R2, R0 ;  /* 0x000000000267723e */ /* 0x000fe200000000ff */
[C---:B------:R-:W-:Y:S01]  /*8e90*/  FFMA R12, R41.reuse, R53, R12 ;  /* 0x00000035290c7223 */ /* 0x040fe2000000000c */
[----:B------:R-:W-:Y:S02]  /*8ea0*/  HADD2.F32 R58, -RZ, R64.H1_H1 ;  /* 0x30000040ff3a7230 */ /* 0x000fe40000004100 */
[C---:B------:R-:W-:Y:S01]  /*8eb0*/  FMUL R16, R38.reuse, R20 ;  /* 0x0000001426107220 */ /* 0x040fe20000400000 */
[C---:B------:R-:W-:Y:S01]  /*8ec0*/  FFMA R13, R41.reuse, R54, R13 ;  /* 0x00000036290d7223 */ /* 0x040fe2000000000d */
[----:B------:R1:W-:Y:S01]  /*8ed0*/  STS.128 [R93+0x6000], R100 ;  /* 0x006000645d007388 */ /* 0x0003e20000000c00 */
[--C-:B------:R-:W-:Y:S02]  /*8ee0*/  HADD2.F32 R59, -RZ, R65.reuse.H0_H0 ;  /* 0x20000041ff3b7230 */ /* 0x100fe40000004100 */
[C---:B------:R-:W-:Y:S01]  /*8ef0*/  FMUL R17, R38.reuse, R21 ;  /* 0x0000001526117220 */ /* 0x040fe20000400000 */
[C---:B------:R-:W-:Y:S01]  /*8f00*/  FFMA R14, R41.reuse, R55, R14 ;  /* 0x00000037290e7223 */ /* 0x040fe2000000000e */
[----:B------:R-:W-:Y:S02]  /*8f10*/  HADD2.F32 R60, -RZ, R65.H1_H1 ;  /* 0x30000041ff3c7230 */ /* 0x000fe40000004100 */
[C---:B------:R-:W-:Y:S01]  /*8f20*/  FMUL R18, R38.reuse, R22 ;  /* 0x0000001626127220 */ /* 0x040fe20000400000 */
[C---:B------:R-:W-:Y:S01]  /*8f30*/  FFMA R19, R41.reuse, R56, R19 ;  /* 0x0000003829137223 */ /* 0x040fe20000000013 */
        /* <DEDUP_REMOVED lines=13> */
[----:B------:R-:W-:Y:S01]  /*9010*/  FMUL R27, R38, R27 ;  /* 0x0000001b261b7220 */ /* 0x000fe20000400000 */
[----:B------:R-:W-:Y:S01]  /*9020*/  F2FP.F16.F32.PACK_AB R104, R10, R3 ;  /* 0x000000030a68723e */ /* 0x000fe200000000ff */
[----:B------:R-:W-:Y:S01]  /*9030*/  FFMA R20, R41, R61, R20 ;  /* 0x0000003d29147223 */ /* 0x000fe20000000014 */
[----:B------:R-:W-:Y:S01]  /*9040*/  F2FP.F16.F32.PACK_AB R105, R15, R11 ;  /* 0x0000000b0f69723e */ /* 0x000fe200000000ff */
[----:B------:R-:W-:Y:S01]  /*9050*/  HADD2.F32 R66, -RZ, R72.H1_H1 ;  /* 0x30000048ff427230 */ /* 0x000fe20000004100 */
[----:B------:R-:W-:Y:S01]  /*9060*/  F2FP.F16.F32.PACK_AB R106, R13, R12 ;  /* 0x0000000c0d6a723e */ /* 0x000fe200000000ff */
[C---:B------:R-:W-:Y:S01]  /*9070*/  FMUL R24, R38.reuse, R28 ;  /* 0x0000001c26187220 */ /* 0x040fe20000400000 */
[----:B------:R-:W-:Y:S01]  /*9080*/  F2FP.F16.F32.PACK_AB R107, R19, R14 ;  /* 0x0000000e136b723e */ /* 0x000fe200000000ff */
[C---:B------:R-:W-:Y:S01]  /*9090*/  FFMA R21, R41.reuse, R62, R21 ;  /* 0x0000003e29157223 */ /* 0x040fe20000000015 */
[--C-:B------:R-:W-:Y:S02]  /*90a0*/  HADD2.F32 R67, -RZ, R73.reuse.H0_H0 ;  /* 0x20000049ff437230 */ /* 0x100fe40000004100 */
[C---:B------:R-:W-:Y:S01]  /*90b0*/  FMUL R25, R38.reuse, R29 ;  /* 0x0000001d26197220 */ /* 0x040fe20000400000 */
[C---:B------:R-:W-:Y:S01]  /*90c0*/  FFMA R22, R41.reuse, R63, R22 ;  /* 0x0000003f29167223 */ /* 0x040fe20000000016 */
[----:B------:R1:W-:Y:S01]  /*90d0*/  STS.128 [R92+0x6010], R104 ;  /* 0x006010685c007388 */ /* 0x0003e20000000c00 */
        /* <DEDUP_REMOVED lines=48> */
.L_x_133:
[----:B------:R-:W-:Y:S05]  /*93e0*/  BSYNC.RECONVERGENT B0 ;  /* 0x0000000000007941 */ /* 0x000fea0003800200 */
.L_x_132:
[----:B------:R-:W-:Y:S01]  /*93f0*/  BAR.SYNC.DEFER_BLOCKING 0x1, 0x80 ;  /* 0x0042000000007b1d */ /* 0x000fe20000010000 */
[----:B------:R-:W-:Y:S01]  /*9400*/  UISETP.NE.AND UP0, UPT, UR52, -0x4, UPT ;  /* 0xfffffffc3400788c */ /* 0x000fe2000bf05270 */
[----:B------:R-:W-:Y:S08]  /*9410*/  IADD3 R0, PT, PT, R36, 0x1, RZ ;  /* 0x0000000124007810 */ /* 0x000ff00007ffe0ff */
[----:B------:R-:W-:Y:S05]  /*9420*/  BRA.U !UP0, `(.L_x_134) ;  /* 0x0000000108287547 */ /* 0x000fea000b800000 */
[----:B------:R-:W-:Y:S01]  /*9430*/  ISETP.NE.AND P0, PT, R98, RZ, PT ;  /* 0x000000ff6200720c */ /* 0x000fe20003f05270 */
[----:B------:R-:W-:Y:S01]  /*9440*/  IMAD.U32 R3, RZ, RZ, UR46 ;  /* 0x0000002eff037e24 */ /* 0x000fe2000f8e00ff */
[----:B------:R-:W-:Y:S01]  /*9450*/  UIADD3 UR4, UPT, UPT, UR46, 0x1, URZ ;  /* 0x000000012e047890 */ /* 0x000fe2000fffe0ff */
[----:B------:R-:W-:Y:S03]  /*9460*/  IMAD.U32 R2, RZ, RZ, UR47 ;  /* 0x0000002fff027e24 */ /* 0x000fe6000f8e00ff */
[----:B------:R-:W-:Y:S04]  /*9470*/  UISETP.NE.AND UP0, UPT, UR4, 0x4, UPT ;  /* 0x000000040400788c */ /* 0x000fe8000bf05270 */
[----:B------:R-:W-:Y:S03]  /*9480*/  USEL UR46, UR4, URZ, UP0 ;  /* 0x000000ff042e7287 */ /* 0x000fe60008000000 */
[----:B------:R-:W-:Y:S05]  /*9490*/  @P0 LEA R3, R3, UR44, 0x3 ;  /* 0x0000002c03030c11 */ /* 0x000fea000f8e18ff */
[----:B------:R-:W-:Y:S05]  /*94a0*/  @P0 VIADD R3, R3, 0x80 ;  /* 0x0000008003030836 */ /* 0x000fea0000000000 */
[----:B------:R-:W-:Y:S04]  /*94b0*/  @P0 PRMT R2, R2, 0x654, R3 ;  /* 0x0000065402020816 */ /* 0x000fe80000000003 */
[----:B------:R3:W-:Y:S03]  /*94c0*/  @P0 SYNCS.ARRIVE.TRANS64.RED.A1T0 RZ, [R2+URZ], RZ ;  /* 0x000000ff02ff09a7 */ /* 0x0007e600081004ff */
.L_x_134:
[----:B------:R-:W-:Y:S01]  /*94d0*/  R2UR UR4, R82 ;  /* 0x00000000520472ca */ /* 0x000fe200000e0000 */
[----:B------:R-:W-:Y:S01]  /*94e0*/  UISETP.NE.AND UP0, UPT, UR62, URZ, UPT ;  /* 0x000000ff3e00728c */ /* 0x000fe2000bf05270 */
[----:B------:R-:W-:Y:S01]  /*94f0*/  ISETP.NE.AND P0, PT, R86, 0x2, PT ;  /* 0x000000025600780c */ /* 0x000fe20003f05270 */
[----:B------:R-:W-:Y:S01]  /*9500*/  UIADD3 UR20, UPT, UPT, UR37, UR63, URZ ;  /* 0x0000003f25147290 */ /* 0x000fe2000fffe0ff */
[----:B------:R-:W-:Y:S01]  /*9510*/  ISETP.NE.AND P1, PT, R0, 0x4, PT ;  /* 0x000000040000780c */ /* 0x000fe20003f25270 */
[----:B------:R-:W-:Y:S01]  /*9520*/  UIADD3 UR52, UPT, UPT, UR52, 0x4, URZ ;  /* 0x0000000434347890 */ /* 0x000fe2000fffe0ff */
[----:B------:R-:W-:Y:S01]  /*9530*/  SEL R3, RZ, 0x1, P0 ;  /* 0x00000001ff037807 */ /* 0x000fe20000000000 */
[----:B------:R-:W-:Y:S01]  /*9540*/  UMOV UR36, UR61 ;  /* 0x0000003d00247c82 */ /* 0x000fe20008000000 */
[----:B---3--:R-:W-:Y:S02]  /*9550*/  SEL R2, RZ, 0x1, P1 ;  /* 0x00000001ff027807 */ /* 0x008fe40000800000 */
[----:B------:R-:W-:Y:S02]  /*9560*/  LOP3.LUT R88, R88, R3, RZ, 0x3c, !PT ;  /* 0x0000000358587212 */ /* 0x000fe400078e3cff */
[----:B------:R-:W-:Y:S01]  /*9570*/  LOP3.LUT R89, R89, R2, RZ, 0x3c, !PT ;  /* 0x0000000259597212 */ /* 0x000fe200078e3cff */
[----:B------:R-:W-:Y:S01]  /*9580*/  UIADD3 UR16, UPT, UPT, UR38, UR4, URZ ;  /* 0x0000000426107290 */ /* 0x000fe2000fffe0ff */
[----:B------:R-:W-:Y:S02]  /*9590*/  SEL R86, R86, RZ, P0 ;  /* 0x000000ff56567207 */ /* 0x000fe40000000000 */
[----:B------:R-:W-:Y:S01]  /*95a0*/  SEL R36, R0, RZ, P1 ;  /* 0x000000ff00247207 */ /* 0x000fe20000800000 */
[----:B------:R-:W-:Y:S08]  /*95b0*/  BRA.U UP0, `(.L_x_135) ;  /* 0xffffffbd00dc7547 */ /* 0x000ff0000b83ffff */
[----:B------:R-:W-:-:S13]  /*95c0*/  R2UR UR4, R83 ;  /* 0x00000000530472ca */ /* 0x000fda00000e0000 */
[----:B------:R-:W-:-:S09]  /*95d0*/  UISETP.NE.AND UP0, UPT, UR4, URZ, UPT ;  /* 0x000000ff0400728c */ /* 0x000fd2000bf05270 */
[----:B------:R-:W-:Y:S05]  /*95e0*/  BRA.U !UP0, `(.L_x_136) ;  /* 0x0000000108487547 */ /* 0x000fea000b800000 */
[----:B------:R-:W3:Y:S02]  /*95f0*/  LDCU.64 UR4, c[0x0][0x890] ;  /* 0x00011200ff0477ac */ /* 0x000ee40008000a00 */
[----:B---3--:R-:W-:-:S04]  /*9600*/  UISETP.NE.U32.AND UP0, UPT, UR4, URZ, UPT ;  /* 0x000000ff0400728c */ /* 0x008fc8000bf05070 */
[----:B------:R-:W-:-:S09]  /*9610*/  UISETP.NE.AND.EX UP0, UPT, UR5, URZ, UPT, UP0 ;  /* 0x000000ff0500728c */ /* 0x000fd2000bf05300 */
[----:B------:R-:W-:Y:S05]  /*9620*/  BRA.U UP0, `(.L_x_137) ;  /* 0x00000001000c7547 */ /* 0x000fea000b800000 */
[----:B------:R-:W-:-:S13]  /*9630*/  FSETP.NEU.AND P0, PT, R41, RZ, PT ;  /* 0x000000ff2900720b */ /* 0x000fda0003f0d000 */
[----:B------:R-:W-:Y:S05]  /*9640*/  @!P0 EXIT ;  /* 0x000000000000894d */ /* 0x000fea0003800000 */
[----:B------:R-:W-:Y:S05]  /*9650*/  BRA `(.L_x_136) ;  /* 0x00000000002c7947 */ /* 0x000fea0003800000 */
.L_x_137:
[----:B------:R-:W-:Y:S01]  /*9660*/  ISETP.NE.AND P0, PT, R85, RZ, PT ;  /* 0x000000ff5500720c */ /* 0x000fe20003f05270 */
[----:B------:R-:W-:-:S12]  /*9670*/  BSSY.RECONVERGENT B0, `(.L_x_136) ;  /* 0x0000009000007945 */ /* 0x000fd80003800200 */
[----:B------:R-:W-:Y:S05]  /*9680*/  @P0 BRA `(.L_x_138) ;  /* 0x0000000000140947 */ /* 0x000fea0003800000 */
[----:B------:R-:W3:Y:S02]  /*9690*/  LDCU.64 UR4, c[0x0][0x888] ;  /* 0x00011100ff0477ac */ /* 0x000ee40008000a00 */
[----:B---3--:R-:W-:-:S04]  /*96a0*/  ISETP.NE.U32.AND P0, PT, RZ, UR4, PT ;  /* 0x00000004ff007c0c */ /* 0x008fc8000bf05070 */
[----:B------:R-:W-:-:S13]  /*96b0*/  ISETP.NE.AND.EX P0, PT, RZ, UR5, PT, P0 ;  /* 0x00000005ff007c0c */ /* 0x000fda000bf05300 */
[----:B------:R-:W-:Y:S05]  /*96c0*/  @!P0 EXIT ;  /* 0x000000000000894d */ /* 0x000fea0003800000 */
[----:B------:R-:W-:Y:S05]  /*96d0*/  BRA `(.L_x_139) ;  /* 0x0000000000087947 */ /* 0x000fea0003800000 */
.L_x_138:
[----:B------:R-:W-:-:S13]  /*96e0*/  FSETP.NEU.AND P0, PT, R41, RZ, PT ;  /* 0x000000ff2900720b */ /* 0x000fda0003f0d000 */
[----:B------:R-:W-:Y:S05]  /*96f0*/  @!P0 EXIT ;  /* 0x000000000000894d */ /* 0x000fea0003800000 */
.L_x_139:
[----:B------:R-:W-:Y:S05]  /*9700*/  BSYNC.RECONVERGENT B0 ;  /* 0x0000000000007941 */ /* 0x000fea0003800200 */
.L_x_136:
[----:B------:R-:W-:Y:S01]  /*9710*/  ULEA UR4, UR46, UR44, 0x3 ;  /* 0x0000002c2e047291 */ /* 0x000fe2000f8e18ff */
[----:B------:R-:W-:-:S04]  /*9720*/  DEPBAR.LE SB0, 0x0 ;  /* 0x000080000000791a */ /* 0x000fc80000000000 */
[----:B------:R-:W-:-:S04]  /*9730*/  UIADD3 UR4, UPT, UPT, UR4, 0x80, URZ ;  /* 0x0000008004047890 */ /* 0x000fc8000fffe0ff */
[----:B------:R-:W-:-:S09]  /*9740*/  UPRMT UR4, UR47, 0x654, UR4 ;  /* 0x000006542f047896 */ /* 0x000fd20008000004 */
[----:B------:R-:W-:Y:S01]  /*9750*/  SYNCS.ARRIVE.TRANS64.RED.A1T0 RZ, [UR4], RZ ;  /* 0x000000ffffff79a7 */ /* 0x000fe20008100404 */
[----:B------:R-:W-:Y:S05]  /*9760*/  EXIT ;  /* 0x000000000000794d */ /* 0x000fea0003800000 */
.L_x_24:
[----:B--2---:R2:W3:Y:S02]  /*9770*/  SYNCS.PHASECHK.TRANS64.TRYWAIT P0, [R3+URZ+0x120], R2 ;  /* 0x00012002030075a7 */ /* 0x0044e400080011ff */
[----:B---3--:R-:W-:Y:S05]  /*9780*/  @!P0 NANOSLEEP.SYNCS 0x989680 ;  /* 0x009896800000895d */ /* 0x008fea0003900000 */
[----:B------:R-:W3:Y:S02]  /*9790*/  @!P0 SYNCS.PHASECHK.TRANS64 P0, [R3+URZ+0x120], R2 ;  /* 0x00012002030085a7 */ /* 0x000ee400080010ff */
[----:B---3--:R-:W-:Y:S05]  /*97a0*/  @!P0 BRA `(.L_x_24) ;  /* 0xfffffffc00f08947 */ /* 0x008fea000383ffff */
[----:B------:R-:W-:Y:S05]  /*97b0*/  BRA `(.L_x_140) ;  /* 0xffffff8000a07947 */ /* 0x000fea000383ffff */
.L_x_27:
[----:B-1----:R-:W-:-:S07]  /*97c0*/  MOV R0, UR33 ;  /* 0x0000002100007c02 */ /* 0x002fce0008000f00 */
.L_x_141:
[----:B-1----:R1:W2:Y:S02]  /*97d0*/  SYNCS.PHASECHK.TRANS64.TRYWAIT P0, [R0+URZ+0x30], R3 ;  /* 0x00003003000075a7 */ /* 0x0022a400080011ff */
[----:B--2---:R-:W-:Y:S05]  /*97e0*/  @!P0 NANOSLEEP.SYNCS 0x989680 ;  /* 0x009896800000895d */ /* 0x004fea0003900000 */
[----:B------:R-:W2:Y:S02]  /*97f0*/  @!P0 SYNCS.PHASECHK.TRANS64 P0, [R0+URZ+0x30], R3 ;  /* 0x00003003000085a7 */ /* 0x000ea400080010ff */
[----:B--2---:R-:W-:Y:S05]  /*9800*/  @!P0 BRA `(.L_x_141) ;  /* 0xfffffffc00f08947 */ /* 0x004fea000383ffff */
[----:B------:R-:W-:Y:S05]  /*9810*/  BRA `(.L_x_26) ;  /* 0xffffff8000ec7947 */ /* 0x000fea000383ffff */
.L_x_34:
[----:B-1----:R-:W-:-:S07]  /*9820*/  MOV R0, UR25 ;  /* 0x0000001900007c02 */ /* 0x002fce0008000f00 */
.L_x_142:
[----:B-1----:R1:W2:Y:S02]  /*9830*/  SYNCS.PHASECHK.TRANS64.TRYWAIT P0, [R0+URZ+0x30], R3 ;  /* 0x00003003000075a7 */ /* 0x0022a400080011ff */
[----:B--2---:R-:W-:Y:S05]  /*9840*/  @!P0 NANOSLEEP.SYNCS 0x989680 ;  /* 0x009896800000895d */ /* 0x004fea0003900000 */
[----:B------:R-:W2:Y:S02]  /*9850*/  @!P0 SYNCS.PHASECHK.TRANS64 P0, [R0+URZ+0x30], R3 ;  /* 0x00003003000085a7 */ /* 0x000ea400080010ff */
[----:B--2---:R-:W-:Y:S05]  /*9860*/  @!P0 BRA `(.L_x_142) ;  /* 0xfffffffc00f08947 */ /* 0x004fea000383ffff */
[----:B------:R-:W-:Y:S05]  /*9870*/  BRA `(.L_x_33) ;  /* 0xffffff8400c47947 */ /* 0x000fea000383ffff */
.L_x_39:
[----:B-1----:R1:W2:Y:S02]  /*9880*/  SYNCS.PHASECHK.TRANS64.TRYWAIT P0, [R3+URZ+0xb0], R0 ;  /* 0x0000b000030075a7 */ /* 0x0022a400080011ff */
[----:B--2---:R-:W-:Y:S05]  /*9890*/  @!P0 NANOSLEEP.SYNCS 0x989680 ;  /* 0x009896800000895d */ /* 0x004fea0003900000 */
[----:B------:R-:W2:Y:S02]  /*98a0*/  @!P0 SYNCS.PHASECHK.TRANS64 P0, [R3+URZ+0xb0], R0 ;  /* 0x0000b000030085a7 */ /* 0x000ea400080010ff */
[----:B--2---:R-:W-:Y:S05]  /*98b0*/  @!P0 BRA `(.L_x_39) ;  /* 0xfffffffc00f08947 */ /* 0x004fea000383ffff */
[----:B------:R-:W-:Y:S05]  /*98c0*/  BRA `(.L_x_143) ;  /* 0xffffff8800807947 */ /* 0x000fea000383ffff */
.L_x_43:
[----:B-1----:R-:W-:-:S07]  /*98d0*/  MOV R0, UR4 ;  /* 0x0000000400007c02 */ /* 0x002fce0008000f00 */
.L_x_144:
[----:B-1----:R1:W2:Y:S02]  /*98e0*/  SYNCS.PHASECHK.TRANS64.TRYWAIT P0, [R0+URZ], R3 ;  /* 0x00000003000075a7 */ /* 0x0022a400080011ff */
[----:B--2---:R-:W-:Y:S05]  /*98f0*/  @!P0 NANOSLEEP.SYNCS 0x989680 ;  /* 0x009896800000895d */ /* 0x004fea0003900000 */
[----:B------:R-:W2:Y:S02]  /*9900*/  @!P0 SYNCS.PHASECHK.TRANS64 P0, [R0+URZ], R3 ;  /* 0x00000003000085a7 */ /* 0x000ea400080010ff */
[----:B--2---:R-:W-:Y:S05]  /*9910*/  @!P0 BRA `(.L_x_144) ;  /* 0xfffffffc00f08947 */ /* 0x004fea000383ffff */
[----:B------:R-:W-:Y:S05]  /*9920*/  BRA `(.L_x_145) ;  /* 0xffffff9000287947 */ /* 0x000fea000383ffff */
.L_x_44:
[----:B------:R-:W-:-:S07]  /*9930*/  MOV R0, UR5 ;  /* 0x0000000500007c02 */ /* 0x000fce0008000f00 */
.L_x_146:
[----:B-1----:R1:W2:Y:S02]  /*9940*/  SYNCS.PHASECHK.TRANS64.TRYWAIT P0, [R0+URZ], R3 ;  /* 0x00000003000075a7 */ /* 0x0022a400080011ff */
[----:B--2---:R-:W-:Y:S05]  /*9950*/  @!P0 NANOSLEEP.SYNCS 0x989680 ;  /* 0x009896800000895d */ /* 0x004fea0003900000 */
[----:B------:R-:W2:Y:S02]  /*9960*/  @!P0 SYNCS.PHASECHK.TRANS64 P0, [R0+URZ], R3 ;  /* 0x00000003000085a7 */ /* 0x000ea400080010ff */
[----:B--2---:R-:W-:Y:S05]  /*9970*/  @!P0 BRA `(.L_x_146) ;  /* 0xfffffffc00f08947 */ /* 0x004fea000383ffff */
[----:B------:R-:W-:Y:S05]  /*9980*/  BRA `(.L_x_147) ;  /* 0xffffff9000347947 */ /* 0x000fea000383ffff */
.L_x_45:
[----:B------:R-:W-:-:S07]  /*9990*/  MOV R0, UR5 ;  /* 0x0000000500007c02 */ /* 0x000fce0008000f00 */
.L_x_148:
[----:B-1----:R1:W2:Y:S02]  /*99a0*/  SYNCS.PHASECHK.TRANS64.TRYWAIT P0, [R0+URZ], R3 ;  /* 0x00000003000075a7 */ /* 0x0022a400080011ff */
[----:B--2---:R-:W-:Y:S05]  /*99b0*/  @!P0 NANOSLEEP.SYNCS 0x989680 ;  /* 0x009896800000895d */ /* 0x004fea0003900000 */
[----:B------:R-:W2:Y:S02]  /*99c0*/  @!P0 SYNCS.PHASECHK.TRANS64 P0, [R0+URZ], R3 ;  /* 0x00000003000085a7 */ /* 0x000ea400080010ff */
[----:B--2---:R-:W-:Y:S05]  /*99d0*/  @!P0 BRA `(.L_x_148) ;  /* 0xfffffffc00f08947 */ /* 0x004fea000383ffff */
[----:B------:R-:W-:Y:S05]  /*99e0*/  BRA `(.L_x_149) ;  /* 0xffffff9000407947 */ /* 0x000fea000383ffff */
.L_x_46:
[----:B------:R-:W-:-:S07]  /*99f0*/  MOV R0, UR5 ;  /* 0x0000000500007c02 */ /* 0x000fce0008000f00 */
.L_x_150:
[----:B-1----:R1:W2:Y:S02]  /*9a00*/  SYNCS.PHASECHK.TRANS64.TRYWAIT P0, [R0+URZ], R3 ;  /* 0x00000003000075a7 */ /* 0x0022a400080011ff */
[----:B--2---:R-:W-:Y:S05]  /*9a10*/  @!P0 NANOSLEEP.SYNCS 0x989680 ;  /* 0x009896800000895d */ /* 0x004fea0003900000 */
[----:B------:R-:W2:Y:S02]  /*9a20*/  @!P0 SYNCS.PHASECHK.TRANS64 P0, [R0+URZ], R3 ;  /* 0x00000003000085a7 */ /* 0x000ea400080010ff */
[----:B--2---:R-:W-:Y:S05]  /*9a30*/  @!P0 BRA `(.L_x_150) ;  /* 0xfffffffc00f08947 */ /* 0x004fea000383ffff */
[----:B------:R-:W-:Y:S05]  /*9a40*/  BRA `(.L_x_151) ;  /* 0xffffff90004c7947 */ /* 0x000fea000383ffff */
.L_x_47:
[----:B------:R-:W-:-:S07]  /*9a50*/  MOV R0, UR5 ;  /* 0x0000000500007c02 */ /* 0x000fce0008000f00 */
.L_x_152:
[----:B-1----:R1:W2:Y:S02]  /*9a60*/  SYNCS.PHASECHK.TRANS64.TRYWAIT P0, [R0+URZ], R3 ;  /* 0x00000003000075a7 */ /* 0x0022a400080011ff */
[----:B--2---:R-:W-:Y:S05]  /*9a70*/  @!P0 NANOSLEEP.SYNCS 0x989680 ;  /* 0x009896800000895d */ /* 0x004fea0003900000 */
[----:B------:R-:W2:Y:S02]  /*9a80*/  @!P0 SYNCS.PHASECHK.TRANS64 P0, [R0+URZ], R3 ;  /* 0x00000003000085a7 */ /* 0x000ea400080010ff */
[----:B--2---:R-:W-:Y:S05]  /*9a90*/  @!P0 BRA `(.L_x_152) ;  /* 0xfffffffc00f08947 */ /* 0x004fea000383ffff */
[----:B------:R-:W-:Y:S05]  /*9aa0*/  BRA `(.L_x_153) ;  /* 0xffffff9000587947 */ /* 0x000fea000383ffff */
.L_x_50:
[----:B-1----:R1:W2:Y:S02]  /*9ab0*/  SYNCS.PHASECHK.TRANS64.TRYWAIT P0, [R2+URZ+0x110], R5 ;  /* 0x00011005020075a7 */ /* 0x0022a400080011ff */
[----:B--2---:R-:W-:Y:S05]  /*9ac0*/  @!P0 NANOSLEEP.SYNCS 0x989680 ;  /* 0x009896800000895d */ /* 0x004fea0003900000 */
[----:B------:R-:W2:Y:S02]  /*9ad0*/  @!P0 SYNCS.PHASECHK.TRANS64 P0, [R2+URZ+0x110], R5 ;  /* 0x00011005020085a7 */ /* 0x000ea400080010ff */
[----:B--2---:R-:W-:Y:S05]  /*9ae0*/  @!P0 BRA `(.L_x_50) ;  /* 0xfffffffc00f08947 */ /* 0x004fea000383ffff */
[----:B------:R-:W-:Y:S05]  /*9af0*/  BRA `(.L_x_154) ;  /* 0xffffff9000b47947 */ /* 0x000fea000383ffff */
.L_x_51:
[----:B------:R-:W-:-:S07]  /*9b00*/  MOV R2, UR4 ;  /* 0x0000000400027c02 */ /* 0x000fce0008000f00 */
.L_x_155:
[----:B-1----:R1:W2:Y:S02]  /*9b10*/  SYNCS.PHASECHK.TRANS64.TRYWAIT P0, [R2+URZ+0xc0], R5 ;  /* 0x0000c005020075a7 */ /* 0x0022a400080011ff */
[----:B--2---:R-:W-:Y:S05]  /*9b20*/  @!P0 NANOSLEEP.SYNCS 0x989680 ;  /* 0x009896800000895d */ /* 0x004fea0003900000 */
[----:B------:R-:W2:Y:S02]  /*9b30*/  @!P0 SYNCS.PHASECHK.TRANS64 P0, [R2+URZ+0xc0], R5 ;  /* 0x0000c005020085a7 */ /* 0x000ea400080010ff */
[----:B--2---:R-:W-:Y:S05]  /*9b40*/  @!P0 BRA `(.L_x_155) ;  /* 0xfffffffc00f08947 */ /* 0x004fea000383ffff */
[----:B------:R-:W-:Y:S05]  /*9b50*/  BRA `(.L_x_156) ;  /* 0xffffff9000c47947 */ /* 0x000fea000383ffff */
.L_x_52:
[----:B-1----:R1:W2:Y:S02]  /*9b60*/  SYNCS.PHASECHK.TRANS64.TRYWAIT P1, [R2+URZ+0xb0], R5 ;  /* 0x0000b005020075a7 */ /* 0x0022a400080211ff */
[----:B--2---:R-:W-:Y:S05]  /*9b70*/  @!P1 NANOSLEEP.SYNCS 0x989680 ;  /* 0x009896800000995d */ /* 0x004fea0003900000 */
[----:B------:R-:W2:Y:S02]  /*9b80*/  @!P1 SYNCS.PHASECHK.TRANS64 P1, [R2+URZ+0xb0], R5 ;  /* 0x0000b005020095a7 */ /* 0x000ea400080210ff */
[----:B--2---:R-:W-:Y:S05]  /*9b90*/  @!P1 BRA `(.L_x_52) ;  /* 0xfffffffc00f09947 */ /* 0x004fea000383ffff */
[----:B------:R-:W-:Y:S05]  /*9ba0*/  BRA `(.L_x_157) ;  /* 0xffffff9000f47947 */ /* 0x000fea000383ffff */
.L_x_55:
[----:B------:R-:W-:-:S07]  /*9bb0*/  MOV R0, UR4 ;  /* 0x0000000400007c02 */ /* 0x000fce0008000f00 */
.L_x_158:
[----:B-1----:R1:W2:Y:S02]  /*9bc0*/  SYNCS.PHASECHK.TRANS64.TRYWAIT P0, [R0+URZ+0xc0], R3 ;  /* 0x0000c003000075a7 */ /* 0x0022a400080011ff */
[----:B--2---:R-:W-:Y:S05]  /*9bd0*/  @!P0 NANOSLEEP.SYNCS 0x989680 ;  /* 0x009896800000895d */ /* 0x004fea0003900000 */
[----:B------:R-:W2:Y:S02]  /*9be0*/  @!P0 SYNCS.PHASECHK.TRANS64 P0, [R0+URZ+0xc0], R3 ;  /* 0x0000c003000085a7 */ /* 0x000ea400080010ff */
[----:B--2---:R-:W-:Y:S05]  /*9bf0*/  @!P0 BRA `(.L_x_158) ;  /* 0xfffffffc00f08947 */ /* 0x004fea000383ffff */
[----:B------:R-:W-:Y:S05]  /*9c00*/  BRA `(.L_x_54) ;  /* 0xffffff9400487947 */ /* 0x000fea000383ffff */
.L_x_62:
[----:B-1----:R1:W2:Y:S02]  /*9c10*/  SYNCS.PHASECHK.TRANS64.TRYWAIT P1, [R0+URZ+0xb0], R5 ;  /* 0x0000b005000075a7 */ /* 0x0022a400080211ff */
[----:B--2---:R-:W-:Y:S05]  /*9c20*/  @!P1 NANOSLEEP.SYNCS 0x989680 ;  /* 0x009896800000995d */ /* 0x004fea0003900000 */
[----:B------:R-:W2:Y:S02]  /*9c30*/  @!P1 SYNCS.PHASECHK.TRANS64 P1, [R0+URZ+0xb0], R5 ;  /* 0x0000b005000095a7 */ /* 0x000ea400080210ff */
[----:B--2---:R-:W-:Y:S05]  /*9c40*/  @!P1 BRA `(.L_x_62) ;  /* 0xfffffffc00f09947 */ /* 0x004fea000383ffff */
[----:B------:R-:W-:Y:S05]  /*9c50*/  BRA `(.L_x_159) ;  /* 0xffffff9800bc7947 */ /* 0x000fea000383ffff */
.L_x_63:
[----:B------:R-:W-:-:S07]  /*9c60*/  MOV R3, UR30 ;  /* 0x0000001e00037c02 */ /* 0x000fce0008000f00 */
.L_x_160:
[----:B-1----:R1:W2:Y:S02]  /*9c70*/  SYNCS.PHASECHK.TRANS64.TRYWAIT P0, [R3+URZ+0xf0], R0 ;  /* 0x0000f000030075a7 */ /* 0x0022a400080011ff */
[----:B--2---:R-:W-:Y:S05]  /*9c80*/  @!P0 NANOSLEEP.SYNCS 0x989680 ;  /* 0x009896800000895d */ /* 0x004fea0003900000 */
[----:B------:R-:W2:Y:S02]  /*9c90*/  @!P0 SYNCS.PHASECHK.TRANS64 P0, [R3+URZ+0xf0], R0 ;  /* 0x0000f000030085a7 */ /* 0x000ea400080010ff */
[----:B--2---:R-:W-:Y:S05]  /*9ca0*/  @!P0 BRA `(.L_x_160) ;  /* 0xfffffffc00f08947 */ /* 0x004fea000383ffff */
[----:B------:R-:W-:Y:S05]  /*9cb0*/  BRA `(.L_x_161) ;  /* 0xffffff9800f47947 */ /* 0x000fea000383ffff */
.L_x_66:
[----:B------:R-:W-:Y:S07]  /*9cc0*/  MOV R0, UR5 ;  /* 0x0000000500007c02 */ /* 0x000fee0008000f00 */
.L_x_162:
[----:B-1----:R1:W2:Y:S02]  /*9cd0*/  SYNCS.PHASECHK.TRANS64.TRYWAIT P0, [R0+URZ], R3 ;  /* 0x00000003000075a7 */ /* 0x0022a400080011ff */
[----:B--2---:R-:W-:Y:S05]  /*9ce0*/  @!P0 NANOSLEEP.SYNCS 0x989680 ;  /* 0x009896800000895d */ /* 0x004fea0003900000 */
[----:B------:R-:W2:Y:S02]  /*9cf0*/  @!P0 SYNCS.PHASECHK.TRANS64 P0, [R0+URZ], R3 ;  /* 0x00000003000085a7 */ /* 0x000ea400080010ff */
[----:B--2---:R-:W-:Y:S05]  /*9d00*/  @!P0 BRA `(.L_x_162) ;  /* 0xfffffffc00f08947 */ /* 0x004fea000383ffff */
[----:B------:R-:W-:Y:S05]  /*9d10*/  BRA `(.L_x_65) ;  /* 0xffffff9c00107947 */ /* 0x000fea000383ffff */
.L_x_69:
[----:B------:R-:W-:-:S07]  /*9d20*/  MOV R0, UR4 ;  /* 0x0000000400007c02 */ /* 0x000fce0008000f00 */
.L_x_163:
[----:B--2---:R2:W4:Y:S02]  /*9d30*/  SYNCS.PHASECHK.TRANS64.TRYWAIT P0, [R0+URZ], R3 ;  /* 0x00000003000075a7 */ /* 0x00452400080011ff */
[----:B----4-:R-:W-:Y:S05]  /*9d40*/  @!P0 NANOSLEEP.SYNCS 0x989680 ;  /* 0x009896800000895d */ /* 0x010fea0003900000 */
[----:B------:R-:W4:Y:S02]  /*9d50*/  @!P0 SYNCS.PHASECHK.TRANS64 P0, [R0+URZ], R3 ;  /* 0x00000003000085a7 */ /* 0x000f2400080010ff */
[----:B----4-:R-:W-:Y:S05]  /*9d60*/  @!P0 BRA `(.L_x_163) ;  /* 0xfffffffc00f08947 */ /* 0x010fea000383ffff */
[----:B------:R-:W-:Y:S05]  /*9d70*/  BRA `(.L_x_164) ;  /* 0xffffff9c00ec7947 */ /* 0x000fea000383ffff */
.L_x_70:
[----:B------:R-:W-:-:S07]  /*9d80*/  MOV R0, UR5 ;  /* 0x0000000500007c02 */ /* 0x000fce0008000f00 */
.L_x_165:
[----:B-1----:R1:W2:Y:S02]  /*9d90*/  SYNCS.PHASECHK.TRANS64.TRYWAIT P0, [R0+URZ], R3 ;  /* 0x00000003000075a7 */ /* 0x0022a400080011ff */
[----:B--2---:R-:W-:Y:S05]  /*9da0*/  @!P0 NANOSLEEP.SYNCS 0x989680 ;  /* 0x009896800000895d */ /* 0x004fea0003900000 */
[----:B------:R-:W2:Y:S02]  /*9db0*/  @!P0 SYNCS.PHASECHK.TRANS64 P0, [R0+URZ], R3 ;  /* 0x00000003000085a7 */ /* 0x000ea400080010ff */
[----:B--2---:R-:W-:Y:S05]  /*9dc0*/  @!P0 BRA `(.L_x_165) ;  /* 0xfffffffc00f08947 */ /* 0x004fea000383ffff */
[----:B------:R-:W-:Y:S05]  /*9dd0*/  BRA `(.L_x_166) ;  /* 0xffffff9c00f87947 */ /* 0x000fea000383ffff */
.L_x_71:
[----:B------:R-:W-:-:S07]  /*9de0*/  MOV R0, UR5 ;  /* 0x0000000500007c02 */ /* 0x000fce0008000f00 */
.L_x_167:
[----:B-1----:R1:W2:Y:S02]  /*9df0*/  SYNCS.PHASECHK.TRANS64.TRYWAIT P0, [R0+URZ], R3 ;  /* 0x00000003000075a7 */ /* 0x0022a400080011ff */
[----:B--2---:R-:W-:Y:S05]  /*9e00*/  @!P0 NANOSLEEP.SYNCS 0x989680 ;  /* 0x009896800000895d */ /* 0x004fea0003900000 */
[----:B------:R-:W2:Y:S02]  /*9e10*/  @!P0 SYNCS.PHASECHK.TRANS64 P0, [R0+URZ], R3 ;  /* 0x00000003000085a7 */ /* 0x000ea400080010ff */
[----:B--2---:R-:W-:Y:S05]  /*9e20*/  @!P0 BRA `(.L_x_167) ;  /* 0xfffffffc00f08947 */ /* 0x004fea000383ffff */
[----:B------:R-:W-:Y:S05]  /*9e30*/  BRA `(.L_x_168) ;  /* 0xffffffa000047947 */ /* 0x000fea000383ffff */
.L_x_72:
[----:B------:R-:W-:-:S07]  /*9e40*/  MOV R0, UR4 ;  /* 0x0000000400007c02 */ /* 0x000fce0008000f00 */
.L_x_169:
[----:B-1----:R1:W2:Y:S02]  /*9e50*/  SYNCS.PHASECHK.TRANS64.TRYWAIT P0, [R0+URZ], R3 ;  /* 0x00000003000075a7 */ /* 0x0022a400080011ff */
[----:B--2---:R-:W-:Y:S05]  /*9e60*/  @!P0 NANOSLEEP.SYNCS 0x989680 ;  /* 0x009896800000895d */ /* 0x004fea0003900000 */
[----:B------:R-:W2:Y:S02]  /*9e70*/  @!P0 SYNCS.PHASECHK.TRANS64 P0, [R0+URZ], R3 ;  /* 0x00000003000085a7 */ /* 0x000ea400080010ff */
[----:B--2---:R-:W-:Y:S05]  /*9e80*/  @!P0 BRA `(.L_x_169) ;  /* 0xfffffffc00f08947 */ /* 0x004fea000383ffff */
[----:B------:R-:W-:Y:S05]  /*9e90*/  BRA `(.L_x_170) ;  /* 0xffffffa000107947 */ /* 0x000fea000383ffff */
.L_x_77:
[----:B--2---:R2:W3:Y:S02]  /*9ea0*/  SYNCS.PHASECHK.TRANS64.TRYWAIT P0, [R12+URZ+0xb0], R9 ;  /* 0x0000b0090c0075a7 */ /* 0x0044e400080011ff */
[----:B---3--:R-:W-:Y:S05]  /*9eb0*/  @!P0 NANOSLEEP.SYNCS 0x989680 ;  /* 0x009896800000895d */ /* 0x008fea0003900000 */
[----:B------:R-:W3:Y:S02]  /*9ec0*/  @!P0 SYNCS.PHASECHK.TRANS64 P0, [R12+URZ+0xb0], R9 ;  /* 0x0000b0090c0085a7 */ /* 0x000ee400080010ff */
[----:B---3--:R-:W-:Y:S05]  /*9ed0*/  @!P0 BRA `(.L_x_77) ;  /* 0xfffffffc00f08947 */ /* 0x008fea000383ffff */
[----:B------:R-:W-:Y:S05]  /*9ee0*/  BRA `(.L_x_171) ;  /* 0xffffffa400307947 */ /* 0x000fea000383ffff */
.L_x_80:
[----:B------:R-:W-:Y:S07]  /*9ef0*/  MOV R0, UR21 ;  /* 0x0000001500007c02 */ /* 0x000fee0008000f00 */
.L_x_172:
[----:B--2---:R2:W3:Y:S02]  /*9f00*/  SYNCS.PHASECHK.TRANS64.TRYWAIT P2, [R0+URZ+0xa8], R11 ;  /* 0x0000a80b000075a7 */ /* 0x0044e400080411ff */
[----:B---3--:R-:W-:Y:S05]  /*9f10*/  @!P2 NANOSLEEP.SYNCS 0x989680 ;  /* 0x009896800000a95d */ /* 0x008fea0003900000 */
[----:B------:R-:W3:Y:S02]  /*9f20*/  @!P2 SYNCS.PHASECHK.TRANS64 P2, [R0+URZ+0xa8], R11 ;  /* 0x0000a80b0000a5a7 */ /* 0x000ee400080410ff */
[----:B---3--:R-:W-:Y:S05]  /*9f30*/  @!P2 BRA `(.L_x_172) ;  /* 0xfffffffc00f0a947 */ /* 0x008fea000383ffff */
[----:B------:R-:W-:Y:S05]  /*9f40*/  BRA `(.L_x_79) ;  /* 0xffffffa800987947 */ /* 0x000fea000383ffff */
.L_x_83:
[----:B--2---:R-:W-:Y:S07]  /*9f50*/  MOV R0, UR21 ;  /* 0x0000001500007c02 */ /* 0x004fee0008000f00 */
.L_x_173:
[----:B--2---:R2:W3:Y:S02]  /*9f60*/  SYNCS.PHASECHK.TRANS64.TRYWAIT P0, [R0+URZ+0x80], R9 ;  /* 0x00008009000075a7 */ /* 0x0044e400080011ff */
[----:B---3--:R-:W-:Y:S05]  /*9f70*/  @!P0 NANOSLEEP.SYNCS 0x989680 ;  /* 0x009896800000895d */ /* 0x008fea0003900000 */
[----:B------:R-:W3:Y:S02]  /*9f80*/  @!P0 SYNCS.PHASECHK.TRANS64 P0, [R0+URZ+0x80], R9 ;  /* 0x00008009000085a7 */ /* 0x000ee400080010ff */
[----:B---3--:R-:W-:Y:S05]  /*9f90*/  @!P0 BRA `(.L_x_173) ;  /* 0xfffffffc00f08947 */ /* 0x008fea000383ffff */
[----:B------:R-:W-:Y:S05]  /*9fa0*/  BRA `(.L_x_174) ;  /* 0xffffffa800f47947 */ /* 0x000fea000383ffff */
.L_x_84:
[----:B------:R-:W-:Y:S07]  /*9fb0*/  MOV R0, UR21 ;  /* 0x0000001500007c02 */ /* 0x000fee0008000f00 */
.L_x_175:
[----:B--2---:R2:W3:Y:S02]  /*9fc0*/  SYNCS.PHASECHK.TRANS64.TRYWAIT P0, [R0+URZ+0x88], R9 ;  /* 0x00008809000075a7 */ /* 0x0044e400080011ff */
[----:B---3--:R-:W-:Y:S05]  /*9fd0*/  @!P0 NANOSLEEP.SYNCS 0x989680 ;  /* 0x009896800000895d */ /* 0x008fea0003900000 */
[----:B------:R-:W3:Y:S02]  /*9fe0*/  @!P0 SYNCS.PHASECHK.TRANS64 P0, [R0+URZ+0x88], R9 ;  /* 0x00008809000085a7 */ /* 0x000ee400080010ff */
[----:B---3--:R-:W-:Y:S05]  /*9ff0*/  @!P0 BRA `(.L_x_175) ;  /* 0xfffffffc00f08947 */ /* 0x008fea000383ffff */
[----:B------:R-:W-:Y:S05]  /*a000*/  BRA `(.L_x_176) ;  /* 0xffffffac00307947 */ /* 0x000fea000383ffff */
.L_x_85:
[----:B------:R-:W-:Y:S07]  /*a010*/  MOV R0, UR21 ;  /* 0x0000001500007c02 */ /* 0x000fee0008000f00 */
.L_x_177:
[----:B--2---:R2:W3:Y:S02]  /*a020*/  SYNCS.PHASECHK.TRANS64.TRYWAIT P0, [R0+URZ+0x90], R9 ;  /* 0x00009009000075a7 */ /* 0x0044e400080011ff */
[----:B---3--:R-:W-:Y:S05]  /*a030*/  @!P0 NANOSLEEP.SYNCS 0x989680 ;  /* 0x009896800000895d */ /* 0x008fea0003900000 */
[----:B------:R-:W3:Y:S02]  /*a040*/  @!P0 SYNCS.PHASECHK.TRANS64 P0, [R0+URZ+0x90], R9 ;  /* 0x00009009000085a7 */ /* 0x000ee400080010ff */
[----:B---3--:R-:W-:Y:S05]  /*a050*/  @!P0 BRA `(.L_x_177) ;  /* 0xfffffffc00f08947 */ /* 0x008fea000383ffff */
[----:B------:R-:W-:Y:S05]  /*a060*/  BRA `(.L_x_178) ;  /* 0xffffffac00787947 */ /* 0x000fea000383ffff */
.L_x_86:
[----:B------:R-:W-:Y:S07]  /*a070*/  MOV R0, UR21 ;  /* 0x0000001500007c02 */ /* 0x000fee0008000f00 */
.L_x_179:
[----:B--2---:R2:W3:Y:S02]  /*a080*/  SYNCS.PHASECHK.TRANS64.TRYWAIT P0, [R0+URZ+0x98], R9 ;  /* 0x00009809000075a7 */ /* 0x0044e400080011ff */
[----:B---3--:R-:W-:Y:S05]  /*a090*/  @!P0 NANOSLEEP.SYNCS 0x989680 ;  /* 0x009896800000895d */ /* 0x008fea0003900000 */
[----:B------:R-:W3:Y:S02]  /*a0a0*/  @!P0 SYNCS.PHASECHK.TRANS64 P0, [R0+URZ+0x98], R9 ;  /* 0x00009809000085a7 */ /* 0x000ee400080010ff */
[----:B---3--:R-:W-:Y:S05]  /*a0b0*/  @!P0 BRA `(.L_x_179) ;  /* 0xfffffffc00f08947 */ /* 0x008fea000383ffff */
[----:B------:R-:W-:Y:S05]  /*a0c0*/  BRA `(.L_x_180) ;  /* 0xffffffac00bc7947 */ /* 0x000fea000383ffff */
.L_x_88:
[----:B------:R-:W-:-:S07]  /*a0d0*/  MOV R0, UR21 ;  /* 0x0000001500007c02 */ /* 0x000fce0008000f00 */
.L_x_181:
[----:B---3--:R3:W4:Y:S02]  /*a0e0*/  SYNCS.PHASECHK.TRANS64.TRYWAIT P0, [R0+URZ+0x80], R3 ;  /* 0x00008003000075a7 */ /* 0x00872400080011ff */
[----:B----4-:R-:W-:Y:S05]  /*a0f0*/  @!P0 NANOSLEEP.SYNCS 0x989680 ;  /* 0x009896800000895d */ /* 0x010fea0003900000 */
[----:B------:R-:W4:Y:S02]  /*a100*/  @!P0 SYNCS.PHASECHK.TRANS64 P0, [R0+URZ+0x80], R3 ;  /* 0x00008003000085a7 */ /* 0x000f2400080010ff */
[----:B----4-:R-:W-:Y:S05]  /*a110*/  @!P0 BRA `(.L_x_181) ;  /* 0xfffffffc00f08947 */ /* 0x010fea000383ffff */
[----:B------:R-:W-:Y:S05]  /*a120*/  BRA `(.L_x_182) ;  /* 0xffffffb000307947 */ /* 0x000fea000383ffff */
.L_x_89:
[----:B---3--:R-:W-:-:S07]  /*a130*/  MOV R0, UR21 ;  /* 0x0000001500007c02 */ /* 0x008fce0008000f00 */
.L_x_183:
[----:B---3--:R3:W4:Y:S02]  /*a140*/  SYNCS.PHASECHK.TRANS64.TRYWAIT P0, [R0+URZ+0x88], R3 ;  /* 0x00008803000075a7 */ /* 0x00872400080011ff */
[----:B----4-:R-:W-:Y:S05]  /*a150*/  @!P0 NANOSLEEP.SYNCS 0x989680 ;  /* 0x009896800000895d */ /* 0x010fea0003900000 */
[----:B------:R-:W4:Y:S02]  /*a160*/  @!P0 SYNCS.PHASECHK.TRANS64 P0, [R0+URZ+0x88], R3 ;  /* 0x00008803000085a7 */ /* 0x000f2400080010ff */
[----:B----4-:R-:W-:Y:S05]  /*a170*/  @!P0 BRA `(.L_x_183) ;  /* 0xfffffffc00f08947 */ /* 0x010fea000383ffff */
[----:B------:R-:W-:Y:S05]  /*a180*/  BRA `(.L_x_184) ;  /* 0xffffffb000207947 */ /* 0x000fea000383ffff */
.L_x_90:
[----:B---3--:R-:W-:-:S07]  /*a190*/  MOV R0, UR21 ;  /* 0x0000001500007c02 */ /* 0x008fce0008000f00 */
.L_x_185:
[----:B---3--:R3:W4:Y:S02]  /*a1a0*/  SYNCS.PHASECHK.TRANS64.TRYWAIT P0, [R0+URZ+0x90], R3 ;  /* 0x00009003000075a7 */ /* 0x00872400080011ff */
[----:B----4-:R-:W-:Y:S05]  /*a1b0*/  @!P0 NANOSLEEP.SYNCS 0x989680 ;  /* 0x009896800000895d */ /* 0x010fea0003900000 */
[----:B------:R-:W4:Y:S02]  /*a1c0*/  @!P0 SYNCS.PHASECHK.TRANS64 P0, [R0+URZ+0x90], R3 ;  /* 0x00009003000085a7 */ /* 0x000f2400080010ff */
[----:B----4-:R-:W-:Y:S05]  /*a1d0*/  @!P0 BRA `(.L_x_185) ;  /* 0xfffffffc00f08947 */ /* 0x010fea000383ffff */
[----:B------:R-:W-:Y:S05]  /*a1e0*/  BRA `(.L_x_186) ;  /* 0xffffffb000107947 */ /* 0x000fea000383ffff */
.L_x_92:
[----:B-1----:R1:W2:Y:S02]  /*a1f0*/  SYNCS.PHASECHK.TRANS64.TRYWAIT P0, [R3+URZ+0xb0], R0 ;  /* 0x0000b000030075a7 */ /* 0x0022a400080011ff */
[----:B--2---:R-:W-:Y:S05]  /*a200*/  @!P0 NANOSLEEP.SYNCS 0x989680 ;  /* 0x009896800000895d */ /* 0x004fea0003900000 */
[----:B------:R-:W2:Y:S02]  /*a210*/  @!P0 SYNCS.PHASECHK.TRANS64 P0, [R3+URZ+0xb0], R0 ;  /* 0x0000b000030085a7 */ /* 0x000ea400080010ff */
[----:B--2---:R-:W-:Y:S05]  /*a220*/  @!P0 BRA `(.L_x_92) ;  /* 0xfffffffc00f08947 */ /* 0x004fea000383ffff */
[----:B------:R-:W-:Y:S05]  /*a230*/  BRA `(.L_x_187) ;  /* 0xffffffb000d07947 */ /* 0x000fea000383ffff */
.L_x_103:
[----:B-1----:R-:W-:Y:S04]  /*a240*/  MOV R2, UR44 ;  /* 0x0000002c00027c02 */ /* 0x002fe80008000f00 */
[----:B------:R1:W2:Y:S03]  /*a250*/  SYNCS.PHASECHK.TRANS64.TRYWAIT P1, [R2+URZ+0x60], R3 ;  /* 0x00006003020075a7 */ /* 0x0002a600080211ff */
[----:B--2---:R-:W-:Y:S05]  /*a260*/  @!P1 NANOSLEEP.SYNCS 0x989680 ;  /* 0x009896800000995d */ /* 0x004fea0003900000 */
[----:B------:R-:W2:Y:S02]  /*a270*/  @!P1 SYNCS.PHASECHK.TRANS64 P1, [R2+URZ+0x60], R3 ;  /* 0x00006003020095a7 */ /* 0x000ea400080210ff */
[----:B--2---:R-:W-:Y:S05]  /*a280*/  @!P1 BRA `(.L_x_103) ;  /* 0xfffffffc00ec9947 */ /* 0x004fea000383ffff */
[----:B------:R-:W-:Y:S05]  /*a290*/  BRA `(.L_x_102) ;  /* 0xffffffc000407947 */ /* 0x000fea000383ffff */
.L_x_105:
[----:B-1----:R1:W4:Y:S02]  /*a2a0*/  SYNCS.PHASECHK.TRANS64.TRYWAIT P0, [R99+URZ+0xd0], R0 ;  /* 0x0000d000630075a7 */ /* 0x00232400080011ff */
[----:B----4-:R-:W-:Y:S05]  /*a2b0*/  @!P0 NANOSLEEP.SYNCS 0x989680 ;  /* 0x009896800000895d */ /* 0x010fea0003900000 */
[----:B------:R-:W4:Y:S02]  /*a2c0*/  @!P0 SYNCS.PHASECHK.TRANS64 P0, [R99+URZ+0xd0], R0 ;  /* 0x0000d000630085a7 */ /* 0x000f2400080010ff */
[----:B----4-:R-:W-:Y:S05]  /*a2d0*/  @!P0 BRA `(.L_x_105) ;  /* 0xfffffffc00f08947 */ /* 0x010fea000383ffff */
[----:B------:R-:W-:Y:S05]  /*a2e0*/  BRA `(.L_x_104) ;  /* 0xffffffc000687947 */ /* 0x000fea000383ffff */
.L_x_114:
[----:B---3--:R3:W4:Y:S02]  /*a2f0*/  SYNCS.PHASECHK.TRANS64.TRYWAIT P0, [R3+URZ+0x60], R0 ;  /* 0x00006000030075a7 */ /* 0x00872400080011ff */
[----:B----4-:R-:W-:Y:S05]  /*a300*/  @!P0 NANOSLEEP.SYNCS 0x989680 ;  /* 0x009896800000895d */ /* 0x010fea0003900000 */
[----:B------:R-:W4:Y:S02]  /*a310*/  @!P0 SYNCS.PHASECHK.TRANS64 P0, [R3+URZ+0x60], R0 ;  /* 0x00006000030085a7 */ /* 0x000f2400080010ff */
[----:B----4-:R-:W-:Y:S05]  /*a320*/  @!P0 BRA `(.L_x_114) ;  /* 0xfffffffc00f08947 */ /* 0x010fea000383ffff */
[----:B------:R-:W-:Y:S05]  /*a330*/  BRA `(.L_x_113) ;  /* 0xffffffcc00447947 */ /* 0x000fea000383ffff */
.L_x_122:
[----:B---3--:R3:W4:Y:S02]  /*a340*/  SYNCS.PHASECHK.TRANS64.TRYWAIT P0, [R62+URZ+0x60], R5 ;  /* 0x000060053e0075a7 */ /* 0x00872400080011ff */
[----:B----4-:R-:W-:Y:S05]  /*a350*/  @!P0 NANOSLEEP.SYNCS 0x989680 ;  /* 0x009896800000895d */ /* 0x010fea0003900000 */
[----:B------:R-:W4:Y:S02]  /*a360*/  @!P0 SYNCS.PHASECHK.TRANS64 P0, [R62+URZ+0x60], R5 ;  /* 0x000060053e0085a7 */ /* 0x000f2400080010ff */
[----:B----4-:R-:W-:Y:S05]  /*a370*/  @!P0 BRA `(.L_x_122) ;  /* 0xfffffffc00f08947 */ /* 0x010fea000383ffff */
[----:B------:R-:W-:Y:S05]  /*a380*/  BRA `(.L_x_121) ;  /* 0xffffffd800487947 */ /* 0x000fea000383ffff */
.L_x_130:
[----:B---3--:R3:W4:Y:S02]  /*a390*/  SYNCS.PHASECHK.TRANS64.TRYWAIT P0, [R62+URZ+0x60], R5 ;  /* 0x000060053e0075a7 */ /* 0x00872400080011ff */
[----:B----4-:R-:W-:Y:S05]  /*a3a0*/  @!P0 NANOSLEEP.SYNCS 0x989680 ;  /* 0x009896800000895d */ /* 0x010fea0003900000 */
[----:B------:R-:W4:Y:S02]  /*a3b0*/  @!P0 SYNCS.PHASECHK.TRANS64 P0, [R62+URZ+0x60], R5 ;  /* 0x000060053e0085a7 */ /* 0x000f2400080010ff */
[----:B----4-:R-:W-:Y:S05]  /*a3c0*/  @!P0 BRA `(.L_x_130) ;  /* 0xfffffffc00f08947 */ /* 0x010fea000383ffff */
[----:B------:R-:W-:Y:S05]  /*a3d0*/  BRA `(.L_x_129) ;  /* 0xffffffe4004c7947 */ /* 0x000fea000383ffff */
        .weak           $__internal_0_$__cuda_sm10x_tcgen05_guardrail_trap_col_being_dealloced_not_returned_by_alloc
        .type           $__internal_0_$__cuda_sm10x_tcgen05_guardrail_trap_col_being_dealloced_not_returned_by_alloc,@function
        .size           $__internal_0_$__cuda_sm10x_tcgen05_guardrail_trap_col_being_dealloced_not_returned_by_alloc,($__internal_1_$__cuda_sm10x_tcgen05_guardrail_trap_phase_invalid_during_alloc - $__internal_0_$__cuda_sm10x_tcgen05_guardrail_trap_col_being_dealloced_not_returned_by_alloc)
$__internal_0_$__cuda_sm10x_tcgen05_guardrail_trap_col_being_dealloced_not_returned_by_alloc:
[----:B------:R-:W-:Y:S05]  /*a3e0*/  BPT.TRAP 0x1 ;  /* 0x000000040000795c */ /* 0x000fea0000300000 */
[----:B------:R-:W-:-:S04]  /*a3f0*/  HFMA2 R3, -RZ, RZ, 0, 0 ;  /* 0x00000000ff037431 */ /* 0x000fc800000001ff */
[----:B------:R-:W-:Y:S05]  /*a400*/  RET.REL.NODEC R2 `(_ZN7cutlass13device_kernelINS_4gemm6kernel13GemmUniversalIN4cute5tupleIJiiiiEEENS1_10collective13CollectiveMmaINS1_35MainloopSm100TmaUmmaWarpSpecializedILi6ELi2ELi4ENS5_IJNS4_1CILi1EEENSA_ILi8EEESB_EEEEENS5_IJNSA_ILi128EEESF_NSA_ILi64EEEEEENS_6half_tENS5_IJlSB_lEEESI_NS5_IJSB_llEEENS4_8TiledMMAINS4_8MMA_AtomIJNS4_20SM100_MMA_F16BF16_SSISI_SI_fLi128ELi128ELNS4_4UMMA5MajorE0ELSP_1ELNSO_7ScaleInE0ELSQ_0EEEEEENS4_6LayoutINS5_IJSB_SB_SB_EEENS5_IJNSA_ILi0EEESV_SV_EEEEENS5_IJNS4_10UnderscoreESY_SY_EEEEENS4_23SM90_TMA_LOAD_MULTICASTENS4_14ComposedLayoutINS4_7SwizzleILi3ELi4ELi3EEENS4_18smem_ptr_flag_bitsILi16EEENST_INS5_IJSC_SG_EEENS5_IJSG_SB_EEEEEEEvNS4_8identityENS4_13SM90_TMA_LOADENS12_IS14_S16_NST_INS5_IJSG_SC_EEENS5_IJSB_SG_EEEEEEEvS1B_EENS_8epilogue10collective18CollectiveEpilogueINS1I_23Sm100TmaWarpSpecializedILi4ELi2ELi32ELb1ELb0EEEJSH_NS5_IJNST_ISF_SB_EENST_INSA_ILi32EEESB_EEEEESI_SJ_SI_SJ_NS1I_6fusion15FusionCallbacksIS1M_NS1R_17LinearCombinationISI_fSI_fLNS_15FloatRoundStyleE2EEESH_S1Q_JEEENS4_5SM1004TMEM4LOAD26SM100_TMEM_LOAD_32dp32b32xES1C_NS12_INS13_ILi2ELi4ELi3EEES16_NST_INS5_IJSC_S1O_EEENS5_IJS1O_SB_EEEEEEENS4_39AutoVectorizingCopyWithAssumedAlignmentILi128EEENS4_14SM90_TMA_STOREES25_S27_S27_EEEvvEEEEvNT_6ParamsE) ;  /* 0xffffff5802fc7950 */ /* 0x000fea0003c3ffff */
        .weak           $__internal_1_$__cuda_sm10x_tcgen05_guardrail_trap_phase_invalid_during_alloc
        .type           $__internal_1_$__cuda_sm10x_tcgen05_guardrail_trap_phase_invalid_during_alloc,@function
        .size           $__internal_1_$__cuda_sm10x_tcgen05_guardrail_trap_phase_invalid_during_alloc,($__internal_2_$__cuda_sm10x_tcgen05_guardrail_trap_unallocated_columns_being_dealloced - $__internal_1_$__cuda_sm10x_tcgen05_guardrail_trap_phase_invalid_during_alloc)
$__internal_1_$__cuda_sm10x_tcgen05_guardrail_trap_phase_invalid_during_alloc:
[----:B------:R-:W-:Y:S05]  /*a410*/  BPT.TRAP 0x1 ;  /* 0x000000040000795c */ /* 0x000fea0000300000 */
[----:B------:R-:W-:-:S04]  /*a420*/  MOV R5, 0x0 ;  /* 0x0000000000057802 */ /* 0x000fc80000000f00 */
[----:B------:R-:W-:Y:S05]  /*a430*/  RET.REL.NODEC R4 `(_ZN7cutlass13device_kernelINS_4gemm6kernel13GemmUniversalIN4cute5tupleIJiiiiEEENS1_10collective13CollectiveMmaINS1_35MainloopSm100TmaUmmaWarpSpecializedILi6ELi2ELi4ENS5_IJNS4_1CILi1EEENSA_ILi8EEESB_EEEEENS5_IJNSA_ILi128EEESF_NSA_ILi64EEEEEENS_6half_tENS5_IJlSB_lEEESI_NS5_IJSB_llEEENS4_8TiledMMAINS4_8MMA_AtomIJNS4_20SM100_MMA_F16BF16_SSISI_SI_fLi128ELi128ELNS4_4UMMA5MajorE0ELSP_1ELNSO_7ScaleInE0ELSQ_0EEEEEENS4_6LayoutINS5_IJSB_SB_SB_EEENS5_IJNSA_ILi0EEESV_SV_EEEEENS5_IJNS4_10UnderscoreESY_SY_EEEEENS4_23SM90_TMA_LOAD_MULTICASTENS4_14ComposedLayoutINS4_7SwizzleILi3ELi4ELi3EEENS4_18smem_ptr_flag_bitsILi16EEENST_INS5_IJSC_SG_EEENS5_IJSG_SB_EEEEEEEvNS4_8identityENS4_13SM90_TMA_LOADENS12_IS14_S16_NST_INS5_IJSG_SC_EEENS5_IJSB_SG_EEEEEEEvS1B_EENS_8epilogue10collective18CollectiveEpilogueINS1I_23Sm100TmaWarpSpecializedILi4ELi2ELi32ELb1ELb0EEEJSH_NS5_IJNST_ISF_SB_EENST_INSA_ILi32EEESB_EEEEESI_SJ_SI_SJ_NS1I_6fusion15FusionCallbacksIS1M_NS1R_17LinearCombinationISI_fSI_fLNS_15FloatRoundStyleE2EEESH_S1Q_JEEENS4_5SM1004TMEM4LOAD26SM100_TMEM_LOAD_32dp32b32xES1C_NS12_INS13_ILi2ELi4ELi3EEES16_NST_INS5_IJSC_S1O_EEENS5_IJS1O_SB_EEEEEEENS4_39AutoVectorizingCopyWithAssumedAlignmentILi128EEENS4_14SM90_TMA_STOREES25_S27_S27_EEEvvEEEEvNT_6ParamsE) ;  /* 0xffffff5804f07950 */ /* 0x000fea0003c3ffff */
        .weak           $__internal_2_$__cuda_sm10x_tcgen05_guardrail_trap_unallocated_columns_being_dealloced
        .type           $__internal_2_$__cuda_sm10x_tcgen05_guardrail_trap_unallocated_columns_being_dealloced,@function
        .size           $__internal_2_$__cuda_sm10x_tcgen05_guardrail_trap_unallocated_columns_being_dealloced,(.L_x_189 - $__internal_2_$__cuda_sm10x_tcgen05_guardrail_trap_unallocated_columns_being_dealloced)
$__internal_2_$__cuda_sm10x_tcgen05_guardrail_trap_unallocated_columns_being_dealloced:
[----:B------:R-:W-:Y:S05]  /*a440*/  BPT.TRAP 0x1 ;  /* 0x000000040000795c */ /* 0x000fea0000300000 */
[----:B------:R-:W-:-:S04]  /*a450*/  HFMA2 R3, -RZ, RZ, 0, 0 ;  /* 0x00000000ff037431 */ /* 0x000fc800000001ff */
[----:B------:R-:W-:Y:S05]  /*a460*/  RET.REL.NODEC R2 `(_ZN7cutlass13device_kernelINS_4gemm6kernel13GemmUniversalIN4cute5tupleIJiiiiEEENS1_10collective13CollectiveMmaINS1_35MainloopSm100TmaUmmaWarpSpecializedILi6ELi2ELi4ENS5_IJNS4_1CILi1EEENSA_ILi8EEESB_EEEEENS5_IJNSA_ILi128EEESF_NSA_ILi64EEEEEENS_6half_tENS5_IJlSB_lEEESI_NS5_IJSB_llEEENS4_8TiledMMAINS4_8MMA_AtomIJNS4_20SM100_MMA_F16BF16_SSISI_SI_fLi128ELi128ELNS4_4UMMA5MajorE0ELSP_1ELNSO_7ScaleInE0ELSQ_0EEEEEENS4_6LayoutINS5_IJSB_SB_SB_EEENS5_IJNSA_ILi0EEESV_SV_EEEEENS5_IJNS4_10UnderscoreESY_SY_EEEEENS4_23SM90_TMA_LOAD_MULTICASTENS4_14ComposedLayoutINS4_7SwizzleILi3ELi4ELi3EEENS4_18smem_ptr_flag_bitsILi16EEENST_INS5_IJSC_SG_EEENS5_IJSG_SB_EEEEEEEvNS4_8identityENS4_13SM90_TMA_LOADENS12_IS14_S16_NST_INS5_IJSG_SC_EEENS5_IJSB_SG_EEEEEEEvS1B_EENS_8epilogue10collective18CollectiveEpilogueINS1I_23Sm100TmaWarpSpecializedILi4ELi2ELi32ELb1ELb0EEEJSH_NS5_IJNST_ISF_SB_EENST_INSA_ILi32EEESB_EEEEESI_SJ_SI_SJ_NS1I_6fusion15FusionCallbacksIS1M_NS1R_17LinearCombinationISI_fSI_fLNS_15FloatRoundStyleE2EEESH_S1Q_JEEENS4_5SM1004TMEM4LOAD26SM100_TMEM_LOAD_32dp32b32xES1C_NS12_INS13_ILi2ELi4ELi3EEES16_NST_INS5_IJSC_S1O_EEENS5_IJS1O_SB_EEEEEEENS4_39AutoVectorizingCopyWithAssumedAlignmentILi128EEENS4_14SM90_TMA_STOREES25_S27_S27_EEEvvEEEEvNT_6ParamsE) ;  /* 0xffffff5802e47950 */ /* 0x000fea0003c3ffff */
.L_x_188:
[----:B------:R-:W-:-:S00]  /*a470*/  BRA `(.L_x_188) ;  /* 0xfffffffc00fc7947 */ /* 0x000fc0000383ffff */
[----:B------:R-:W-:-:S00]  /*a480*/  NOP ;  /* 0x0000000000007918 */ /* 0x000fc00000000000 */
[----:B------:R-:W-:-:S00]  /*a490*/  NOP ;  /* 0x0000000000007918 */ /* 0x000fc00000000000 */
[----:B------:R-:W-:-:S00]  /*a4a0*/  NOP ;  /* 0x0000000000007918 */ /* 0x000fc00000000000 */
[----:B------:R-:W-:-:S00]  /*a4b0*/  NOP ;  /* 0x0000000000007918 */ /* 0x000fc00000000000 */
[----:B------:R-:W-:-:S00]  /*a4c0*/  NOP ;  /* 0x0000000000007918 */ /* 0x000fc00000000000 */
[----:B------:R-:W-:-:S00]  /*a4d0*/  NOP ;  /* 0x0000000000007918 */ /* 0x000fc00000000000 */
[----:B------:R-:W-:-:S00]  /*a4e0*/  NOP ;  /* 0x0000000000007918 */ /* 0x000fc00000000000 */
[----:B------:R-:W-:-:S00]  /*a4f0*/  NOP ;  /* 0x0000000000007918 */ /* 0x000fc00000000000 */
.L_x_189:


//--------------------- .nv.global.init           --------------------------
	.section	.nv.global.init,"aw",@progbits
.nv.global.init:
	.type		$str$27,@object
	.size		$str$27,($str$28 - $str$27)
$str$27:
        /*0000*/ 	.byte	0x28, 0x61, 0x64, 0x64, 0x72, 0x65, 0x73, 0x73, 0x20, 0x26, 0x20, 0x6d, 0x61, 0x73, 0x6b, 0x29
        /*0010*/ 	.byte	0x20, 0x3d, 0x3d, 0x20, 0x30, 0x00
	.type		$str$28,@object
	.size		$str$28,($str$26 - $str$28)
$str$28:
        /*0016*/ 	.byte	0x2f, 0x74, 0x6d, 0x70, 0x2f, 0x63, 0x75, 0x74, 0x6c, 0x61, 0x73, 0x73, 0x5f, 0x73, 0x77, 0x65
        /*0026*/ 	.byte	0x65, 0x70, 0x5f, 0x73, 0x72, 0x63, 0x2f, 0x69, 0x6e, 0x63, 0x6c, 0x75, 0x64, 0x65, 0x2f, 0x63
        /*0036*/ 	.byte	0x75, 0x74, 0x65, 0x2f, 0x70, 0x6f, 0x69, 0x6e, 0x74, 0x65, 0x72, 0x5f, 0x66, 0x6c, 0x61, 0x67
        /*0046*/ 	.byte	0x67, 0x65, 0x64, 0x2e, 0x68, 0x70, 0x70, 0x00
	.type		$str$26,@object
	.size		$str$26,($str$25 - $str$26)
$str$26:
        /*004e*/ 	.byte	0x2f, 0x74, 0x6d, 0x70, 0x2f, 0x63, 0x75, 0x74, 0x6c, 0x61, 0x73, 0x73, 0x5f, 0x73, 0x77, 0x65
        /*005e*/ 	.byte	0x65, 0x70, 0x5f, 0x73, 0x72, 0x63, 0x2f, 0x69, 0x6e, 0x63, 0x6c, 0x75, 0x64, 0x65, 0x2f, 0x63
        /*006e*/ 	.byte	0x75, 0x74, 0x65, 0x2f, 0x61, 0x74, 0x6f, 0x6d, 0x2f, 0x63, 0x6f, 0x70, 0x79, 0x5f, 0x74, 0x72
        /*007e*/ 	.byte	0x61, 0x69, 0x74, 0x73, 0x5f, 0x73, 0x6d, 0x31, 0x30, 0x30, 0x2e, 0x68, 0x70, 0x70, 0x00
	.type		$str$25,@object
	.size		$str$25,(__unnamed_1 - $str$25)
$str$25:
        /*008d*/ 	.byte	0x28, 0x28, 0x75, 0x69, 0x6e, 0x74, 0x33, 0x32, 0x5f, 0x74, 0x28, 0x74, 0x68, 0x72, 0x65, 0x61
        /*009d*/ 	.byte	0x64, 0x49, 0x64, 0x78, 0x2e, 0x78, 0x29, 0x20, 0x2f, 0x20, 0x33, 0x32, 0x29, 0x20, 0x25, 0x20
        /*00ad*/ 	.byte	0x34, 0x29, 0x20, 0x3d, 0x3d, 0x20, 0x28, 0x28, 0x28, 0x74, 0x6d, 0x65, 0x6d, 0x5f, 0x61, 0x64
        /*00bd*/ 	.byte	0x64, 0x72, 0x20, 0x3e, 0x3e, 0x20, 0x31, 0x36, 0x29, 0x20, 0x2f, 0x20, 0x33, 0x32, 0x29, 0x20
        /*00cd*/ 	.byte	0x25, 0x20, 0x34, 0x29, 0x00
	.type		__unnamed_1,@object
	.size		__unnamed_1,(__unnamed_2 - __unnamed_1)
__unnamed_1:
        /*00d2*/ 	.byte	0x61, 0x75, 0x74, 0x6f, 0x20, 0x63, 0x75, 0x74, 0x65, 0x3a, 0x3a, 0x61, 0x73, 0x5f, 0x70, 0x6f
        /* <DEDUP_REMOVED lines=24> */
        /*0262*/ 	.byte	0x3e, 0x3e, 0x3e, 0x3e, 0x5d, 0x00
	.type		__unnamed_2,@object
	.size		__unnamed_2,(.L_2 - __unnamed_2)
__unnamed_2:
        /* <DEDUP_REMOVED lines=42> */
        /*0508*/ 	.byte	0x3e, 0x3e, 0x5d, 0x00
.L_2:


//--------------------- .nv.shared._ZN7cutlass13device_kernelINS_4gemm6kernel13GemmUniversalIN4cute5tupleIJiiiiEEENS1_10collective13CollectiveMmaINS1_35MainloopSm100TmaUmmaWarpSpecializedILi6ELi2ELi4ENS5_IJNS4_1CILi1EEENSA_ILi8EEESB_EEEEENS5_IJNSA_ILi128EEESF_NSA_ILi64EEEEEENS_6half_tENS5_IJlSB_lEEESI_NS5_IJSB_llEEENS4_8TiledMMAINS4_8MMA_AtomIJNS4_20SM100_MMA_F16BF16_SSISI_SI_fLi128ELi128ELNS4_4UMMA5MajorE0ELSP_1ELNSO_7ScaleInE0ELSQ_0EEEEEENS4_6LayoutINS5_IJSB_SB_SB_EEENS5_IJNSA_ILi0EEESV_SV_EEEEENS5_IJNS4_10UnderscoreESY_SY_EEEEENS4_23SM90_TMA_LOAD_MULTICASTENS4_14ComposedLayoutINS4_7SwizzleILi3ELi4ELi3EEENS4_18smem_ptr_flag_bitsILi16EEENST_INS5_IJSC_SG_EEENS5_IJSG_SB_EEEEEEEvNS4_8identityENS4_13SM90_TMA_LOADENS12_IS14_S16_NST_INS5_IJSG_SC_EEENS5_IJSB_SG_EEEEEEEvS1B_EENS_8epilogue10collective18CollectiveEpilogueINS1I_23Sm100TmaWarpSpecializedILi4ELi2ELi32ELb1ELb0EEEJSH_NS5_IJNST_ISF_SB_EENST_INSA_ILi32EEESB_EEEEESI_SJ_SI_SJ_NS1I_6fusion15FusionCallbacksIS1M_NS1R_17LinearCombinationISI_fSI_fLNS_15FloatRoundStyleE2EEESH_S1Q_JEEENS4_5SM1004TMEM4LOAD26SM100_TMEM_LOAD_32dp32b32xES1C_NS12_INS13_ILi2ELi4ELi3EEES16_NST_INS5_IJSC_S1O_EEENS5_IJS1O_SB_EEEEEEENS4_39AutoVectorizingCopyWithAssumedAlignmentILi128EEENS4_14SM90_TMA_STOREES25_S27_S27_EEEvvEEEEvNT_6ParamsE --------------------------
	.section	.nv.shared._ZN7cutlass13device_kernelINS_4gemm6kernel13GemmUniversalIN4cute5tupleIJiiiiEEENS1_10collective13CollectiveMmaINS1_35MainloopSm100TmaUmmaWarpSpecializedILi6ELi2ELi4ENS5_IJNS4_1CILi1EEENSA_ILi8EEESB_EEEEENS5_IJNSA_ILi128EEESF_NSA_ILi64EEEEEENS_6half_tENS5_IJlSB_lEEESI_NS5_IJSB_llEEENS4_8TiledMMAINS4_8MMA_AtomIJNS4_20SM100_MMA_F16BF16_SSISI_SI_fLi128ELi128ELNS4_4UMMA5MajorE0ELSP_1ELNSO_7ScaleInE0ELSQ_0EEEEEENS4_6LayoutINS5_IJSB_SB_SB_EEENS5_IJNSA_ILi0EEESV_SV_EEEEENS5_IJNS4_10UnderscoreESY_SY_EEEEENS4_23SM90_TMA_LOAD_MULTICASTENS4_14ComposedLayoutINS4_7SwizzleILi3ELi4ELi3EEENS4_18smem_ptr_flag_bitsILi16EEENST_INS5_IJSC_SG_EEENS5_IJSG_SB_EEEEEEEvNS4_8identityENS4_13SM90_TMA_LOADENS12_IS14_S16_NST_INS5_IJSG_SC_EEENS5_IJSB_SG_EEEEEEEvS1B_EENS_8epilogue10collective18CollectiveEpilogueINS1I_23Sm100TmaWarpSpecializedILi4ELi2ELi32ELb1ELb0EEEJSH_NS5_IJNST_ISF_SB_EENST_INSA_ILi32EEESB_EEEEESI_SJ_SI_SJ_NS1I_6fusion15FusionCallbacksIS1M_NS1R_17LinearCombinationISI_fSI_fLNS_15FloatRoundStyleE2EEESH_S1Q_JEEENS4_5SM1004TMEM4LOAD26SM100_TMEM_LOAD_32dp32b32xES1C_NS12_INS13_ILi2ELi4ELi3EEES16_NST_INS5_IJSC_S1O_EEENS5_IJS1O_SB_EEEEEEENS4_39AutoVectorizingCopyWithAssumedAlignmentILi128EEENS4_14SM90_TMA_STOREES25_S27_S27_EEEvvEEEEvNT_6ParamsE,"aw",@nobits
	.sectionflags	@""
	.align	16
	.zero		1024


//--------------------- .nv.shared.reserved.0     --------------------------
	.section	.nv.shared.reserved.0,"aw",@nobits
	.weak		__nv_reservedSMEM_offset_0_alias
	.size		__nv_reservedSMEM_offset_0_alias, 0, 64
	.other		__nv_reservedSMEM_offset_0_alias,@"STO_CUDA_RESERVED_SHARED STV_DEFAULT"
__nv_reservedSMEM_offset_0_alias:
	.zero		0
.nv.shared.reserved.0:
	.zero		64
	.weak		__nv_reservedSMEM_tcgen05_partition
	.type		__nv_reservedSMEM_tcgen05_partition,@object
	.size		__nv_reservedSMEM_tcgen05_partition,(.L_0 - __nv_reservedSMEM_tcgen05_partition)
__nv_reservedSMEM_tcgen05_partition:
	.zero		32
.L_0:


//--------------------- .nv.global                --------------------------
	.section	.nv.global,"aw",@nobits
.nv.global:
	.type		_ZN40_INTERNAL_9e83be33_4_k_cu_b6910824_363644cute1_E,@object
	.size		_ZN40_INTERNAL_9e83be33_4_k_cu_b6910824_363644cute1_E,(_ZN40_INTERNAL_9e83be33_4_k_cu_b6910824_363644cuda3std3__45__cpo6cbeginE - _ZN40_INTERNAL_9e83be33_4_k_cu_b6910824_363644cute1_E)
_ZN40_INTERNAL_9e83be33_4_k_cu_b6910824_363644cute1_E:
	.zero		1
	.type		_ZN40_INTERNAL_9e83be33_4_k_cu_b6910824_363644cuda3std3__45__cpo6cbeginE,@object
	.size		_ZN40_INTERNAL_9e83be33_4_k_cu_b6910824_363644cuda3std3__45__cpo6cbeginE,(_ZN40_INTERNAL_9e83be33_4_k_cu_b6910824_363644cuda3std3__48in_placeE - _ZN40_INTERNAL_9e83be33_4_k_cu_b6910824_363644cuda3std3__45__cpo6cbeginE)
_ZN40_INTERNAL_9e83be33_4_k_cu_b6910824_363644cuda3std3__45__cpo6cbeginE:
	.zero		1
	.type		_ZN40_INTERNAL_9e83be33_4_k_cu_b6910824_363644cuda3std3__48in_placeE,@object
	.size		_ZN40_INTERNAL_9e83be33_4_k_cu_b6910824_363644cuda3std3__48in_placeE,(_ZN40_INTERNAL_9e83be33_4_k_cu_b6910824_363644cuda3std6ranges3__45__cpo9iter_moveE - _ZN40_INTERNAL_9e83be33_4_k_cu_b6910824_363644cuda3std3__48in_placeE)
_ZN40_INTERNAL_9e83be33_4_k_cu_b6910824_363644cuda3std3__48in_placeE:
	.zero		1
	.type		_ZN40_INTERNAL_9e83be33_4_k_cu_b6910824_363644cuda3std6ranges3__45__cpo9iter_moveE,@object
	.size		_ZN40_INTERNAL_9e83be33_4_k_cu_b6910824_363644cuda3std6ranges3__45__cpo9iter_moveE,(_ZN40_INTERNAL_9e83be33_4_k_cu_b6910824_363644cuda3std3__45__cpo5beginE - _ZN40_INTERNAL_9e83be33_4_k_cu_b6910824_363644cuda3std6ranges3__45__cpo9iter_moveE)
_ZN40_INTERNAL_9e83be33_4_k_cu_b6910824_363644cuda3std6ranges3__45__cpo9iter_moveE:
	.zero		1
	.type		_ZN40_INTERNAL_9e83be33_4_k_cu_b6910824_363644cuda3std3__45__cpo5beginE,@object
	.size		_ZN40_INTERNAL_9e83be33_4_k_cu_b6910824_363644cuda3std3__45__cpo5beginE,(_ZN40_INTERNAL_9e83be33_4_k_cu_b6910824_363644cuda3std3__442_GLOBAL__N__9e83be33_4_k_cu_b6910824_363646ignoreE - _ZN40_INTERNAL_9e83be33_4_k_cu_b6910824_363644cuda3std3__45__cpo5beginE)
_ZN40_INTERNAL_9e83be33_4_k_cu_b6910824_363644cuda3std3__45__cpo5beginE:
	.zero		1
	.type		_ZN40_INTERNAL_9e83be33_4_k_cu_b6910824_363644cuda3std3__442_GLOBAL__N__9e83be33_4_k_cu_b6910824_363646ignoreE,@object
	.size		_ZN40_INTERNAL_9e83be33_4_k_cu_b6910824_363644cuda3std3__442_GLOBAL__N__9e83be33_4_k_cu_b6910824_363646ignoreE,(_ZN40_INTERNAL_9e83be33_4_k_cu_b6910824_363644cute7productE - _ZN40_INTERNAL_9e83be33_4_k_cu_b6910824_363644cuda3std3__442_GLOBAL__N__9e83be33_4_k_cu_b6910824_363646ignoreE)
_ZN40_INTERNAL_9e83be33_4_k_cu_b6910824_363644cuda3std3__442_GLOBAL__N__9e83be33_4_k_cu_b6910824_363646ignoreE:
	.zero		1
	.type		_ZN40_INTERNAL_9e83be33_4_k_cu_b6910824_363644cute7productE,@object
	.size		_ZN40_INTERNAL_9e83be33_4_k_cu_b6910824_363644cute7productE,(_ZN40_INTERNAL_9e83be33_4_k_cu_b6910824_363644cuda3std3__45__cpo3endE - _ZN40_INTERNAL_9e83be33_4_k_cu_b6910824_363644cute7productE)
_ZN40_INTERNAL_9e83be33_4_k_cu_b6910824_363644cute7productE:
	.zero		1
	.type		_ZN40_INTERNAL_9e83be33_4_k_cu_b6910824_363644cuda3std3__45__cpo3endE,@object
	.size		_ZN40_INTERNAL_9e83be33_4_k_cu_b6910824_363644cuda3std3__45__cpo3endE,(_ZN40_INTERNAL_9e83be33_4_k_cu_b6910824_363644cuda3std3__419piecewise_constructE - _ZN40_INTERNAL_9e83be33_4_k_cu_b6910824_363644cuda3std3__45__cpo3endE)
_ZN40_INTERNAL_9e83be33_4_k_cu_b6910824_363644cuda3std3__45__cpo3endE:
	.zero		1
	.type		_ZN40_INTERNAL_9e83be33_4_k_cu_b6910824_363644cuda3std3__419piecewise_constructE,@object
	.size		_ZN40_INTERNAL_9e83be33_4_k_cu_b6910824_363644cuda3std3__419piecewise_constructE,(_ZN40_INTERNAL_9e83be33_4_k_cu_b6910824_363644cuda3std3__45__cpo4cendE - _ZN40_INTERNAL_9e83be33_4_k_cu_b6910824_363644cuda3std3__419piecewise_constructE)
_ZN40_INTERNAL_9e83be33_4_k_cu_b6910824_363644cuda3std3__419piecewise_constructE:
	.zero		1
	.type		_ZN40_INTERNAL_9e83be33_4_k_cu_b6910824_363644cuda3std3__45__cpo4cendE,@object
	.size		_ZN40_INTERNAL_9e83be33_4_k_cu_b6910824_363644cuda3std3__45__cpo4cendE,(_ZN40_INTERNAL_9e83be33_4_k_cu_b6910824_363644cuda3std6ranges3__45__cpo4swapE - _ZN40_INTERNAL_9e83be33_4_k_cu_b6910824_363644cuda3std3__45__cpo4cendE)
_ZN40_INTERNAL_9e83be33_4_k_cu_b6910824_363644cuda3std3__45__cpo4cendE:
	.zero		1
	.type		_ZN40_INTERNAL_9e83be33_4_k_cu_b6910824_363644cuda3std6ranges3__45__cpo4swapE,@object
	.size		_ZN40_INTERNAL_9e83be33_4_k_cu_b6910824_363644cuda3std6ranges3__45__cpo4swapE,(.L_10 - _ZN40_INTERNAL_9e83be33_4_k_cu_b6910824_363644cuda3std6ranges3__45__cpo4swapE)
_ZN40_INTERNAL_9e83be33_4_k_cu_b6910824_363644cuda3std6ranges3__45__cpo4swapE:
	.zero		1
.L_10:


//--------------------- .nv.constant0._ZN7cutlass13device_kernelINS_4gemm6kernel13GemmUniversalIN4cute5tupleIJiiiiEEENS1_10collective13CollectiveMmaINS1_35MainloopSm100TmaUmmaWarpSpecializedILi6ELi2ELi4ENS5_IJNS4_1CILi1EEENSA_ILi8EEESB_EEEEENS5_IJNSA_ILi128EEESF_NSA_ILi64EEEEEENS_6half_tENS5_IJlSB_lEEESI_NS5_IJSB_llEEENS4_8TiledMMAINS4_8MMA_AtomIJNS4_20SM100_MMA_F16BF16_SSISI_SI_fLi128ELi128ELNS4_4UMMA5MajorE0ELSP_1ELNSO_7ScaleInE0ELSQ_0EEEEEENS4_6LayoutINS5_IJSB_SB_SB_EEENS5_IJNSA_ILi0EEESV_SV_EEEEENS5_IJNS4_10UnderscoreESY_SY_EEEEENS4_23SM90_TMA_LOAD_MULTICASTENS4_14ComposedLayoutINS4_7SwizzleILi3ELi4ELi3EEENS4_18smem_ptr_flag_bitsILi16EEENST_INS5_IJSC_SG_EEENS5_IJSG_SB_EEEEEEEvNS4_8identityENS4_13SM90_TMA_LOADENS12_IS14_S16_NST_INS5_IJSG_SC_EEENS5_IJSB_SG_EEEEEEEvS1B_EENS_8epilogue10collective18CollectiveEpilogueINS1I_23Sm100TmaWarpSpecializedILi4ELi2ELi32ELb1ELb0EEEJSH_NS5_IJNST_ISF_SB_EENST_INSA_ILi32EEESB_EEEEESI_SJ_SI_SJ_NS1I_6fusion15FusionCallbacksIS1M_NS1R_17LinearCombinationISI_fSI_fLNS_15FloatRoundStyleE2EEESH_S1Q_JEEENS4_5SM1004TMEM4LOAD26SM100_TMEM_LOAD_32dp32b32xES1C_NS12_INS13_ILi2ELi4ELi3EEES16_NST_INS5_IJSC_S1O_EEENS5_IJS1O_SB_EEEEEEENS4_39AutoVectorizingCopyWithAssumedAlignmentILi128EEENS4_14SM90_TMA_STOREES25_S27_S27_EEEvvEEEEvNT_6ParamsE --------------------------
	.section	.nv.constant0._ZN7cutlass13device_kernelINS_4gemm6kernel13GemmUniversalIN4cute5tupleIJiiiiEEENS1_10collective13CollectiveMmaINS1_35MainloopSm100TmaUmmaWarpSpecializedILi6ELi2ELi4ENS5_IJNS4_1CILi1EEENSA_ILi8EEESB_EEEEENS5_IJNSA_ILi128EEESF_NSA_ILi64EEEEEENS_6half_tENS5_IJlSB_lEEESI_NS5_IJSB_llEEENS4_8TiledMMAINS4_8MMA_AtomIJNS4_20SM100_MMA_F16BF16_SSISI_SI_fLi128ELi128ELNS4_4UMMA5MajorE0ELSP_1ELNSO_7ScaleInE0ELSQ_0EEEEEENS4_6LayoutINS5_IJSB_SB_SB_EEENS5_IJNSA_ILi0EEESV_SV_EEEEENS5_IJNS4_10UnderscoreESY_SY_EEEEENS4_23SM90_TMA_LOAD_MULTICASTENS4_14ComposedLayoutINS4_7SwizzleILi3ELi4ELi3EEENS4_18smem_ptr_flag_bitsILi16EEENST_INS5_IJSC_SG_EEENS5_IJSG_SB_EEEEEEEvNS4_8identityENS4_13SM90_TMA_LOADENS12_IS14_S16_NST_INS5_IJSG_SC_EEENS5_IJSB_SG_EEEEEEEvS1B_EENS_8epilogue10collective18CollectiveEpilogueINS1I_23Sm100TmaWarpSpecializedILi4ELi2ELi32ELb1ELb0EEEJSH_NS5_IJNST_ISF_SB_EENST_INSA_ILi32EEESB_EEEEESI_SJ_SI_SJ_NS1I_6fusion15FusionCallbacksIS1M_NS1R_17LinearCombinationISI_fSI_fLNS_15FloatRoundStyleE2EEESH_S1Q_JEEENS4_5SM1004TMEM4LOAD26SM100_TMEM_LOAD_32dp32b32xES1C_NS12_INS13_ILi2ELi4ELi3EEES16_NST_INS5_IJSC_S1O_EEENS5_IJS1O_SB_EEEEEEENS4_39AutoVectorizingCopyWithAssumedAlignmentILi128EEENS4_14SM90_TMA_STOREES25_S27_S27_EEEvvEEEEvNT_6ParamsE,"a",@progbits
	.sectionflags	@""
	.align	4
.nv.constant0._ZN7cutlass13device_kernelINS_4gemm6kernel13GemmUniversalIN4cute5tupleIJiiiiEEENS1_10collective13CollectiveMmaINS1_35MainloopSm100TmaUmmaWarpSpecializedILi6ELi2ELi4ENS5_IJNS4_1CILi1EEENSA_ILi8EEESB_EEEEENS5_IJNSA_ILi128EEESF_NSA_ILi64EEEEEENS_6half_tENS5_IJlSB_lEEESI_NS5_IJSB_llEEENS4_8TiledMMAINS4_8MMA_AtomIJNS4_20SM100_MMA_F16BF16_SSISI_SI_fLi128ELi128ELNS4_4UMMA5MajorE0ELSP_1ELNSO_7ScaleInE0ELSQ_0EEEEEENS4_6LayoutINS5_IJSB_SB_SB_EEENS5_IJNSA_ILi0EEESV_SV_EEEEENS5_IJNS4_10UnderscoreESY_SY_EEEEENS4_23SM90_TMA_LOAD_MULTICASTENS4_14ComposedLayoutINS4_7SwizzleILi3ELi4ELi3EEENS4_18smem_ptr_flag_bitsILi16EEENST_INS5_IJSC_SG_EEENS5_IJSG_SB_EEEEEEEvNS4_8identityENS4_13SM90_TMA_LOADENS12_IS14_S16_NST_INS5_IJSG_SC_EEENS5_IJSB_SG_EEEEEEEvS1B_EENS_8epilogue10collective18CollectiveEpilogueINS1I_23Sm100TmaWarpSpecializedILi4ELi2ELi32ELb1ELb0EEEJSH_NS5_IJNST_ISF_SB_EENST_INSA_ILi32EEESB_EEEEESI_SJ_SI_SJ_NS1I_6fusion15FusionCallbacksIS1M_NS1R_17LinearCombinationISI_fSI_fLNS_15FloatRoundStyleE2EEESH_S1Q_JEEENS4_5SM1004TMEM4LOAD26SM100_TMEM_LOAD_32dp32b32xES1C_NS12_INS13_ILi2ELi4ELi3EEES16_NST_INS5_IJSC_S1O_EEENS5_IJS1O_SB_EEEEEEENS4_39AutoVectorizingCopyWithAssumedAlignmentILi128EEENS4_14SM90_TMA_STOREES25_S27_S27_EEEvvEEEEvNT_6ParamsE:
	.zero		2944


//--------------------- SYMBOLS --------------------------

	.type		.nv.reservedSmem.offset0,@object
	.size		.nv.reservedSmem.offset0,0x4
	.type		.nv.reservedSmem.cap,@object
	.size		.nv.reservedSmem.cap,0x4
	.type		__assertfail,@function
